	.headerflags	@"EF_CUDA_TEXMODE_UNIFIED EF_CUDA_64BIT_ADDRESS EF_CUDA_SM86 EF_CUDA_VIRTUAL_SM(EF_CUDA_SM86)"
	.elftype	@"ET_EXEC"


//--------------------- .nv.info                  --------------------------
	.section	.nv.info,"",@"SHT_CUDA_INFO"
	.align	4


	//----- nvinfo : EIATTR_REGCOUNT
	.align		4
        /*0000*/ 	.byte	0x04, 0x2f
        /*0002*/ 	.short	(.L_2 - .L_1)
	.align		4
.L_1:
        /*0004*/ 	.word	index@(triton_red_fused__to_copy_add_amax_amin_clamp_mul_native_layer_norm_reciprocal_10)
        /*0008*/ 	.word	0x00000050


	//----- nvinfo : EIATTR_MIN_STACK_SIZE
	.align		4
.L_2:
        /*000c*/ 	.byte	0x04, 0x12
        /*000e*/ 	.short	(.L_4 - .L_3)
	.align		4
.L_3:
        /*0010*/ 	.word	index@(triton_red_fused__to_copy_add_amax_amin_clamp_mul_native_layer_norm_reciprocal_10)
        /*0014*/ 	.word	0x00000000


	//----- nvinfo : EIATTR_FRAME_SIZE
	.align		4
.L_4:
        /*0018*/ 	.byte	0x04, 0x11
        /*001a*/ 	.short	(.L_6 - .L_5)
	.align		4
.L_5:
        /*001c*/ 	.word	index@(triton_red_fused__to_copy_add_amax_amin_clamp_mul_native_layer_norm_reciprocal_10)
        /*0020*/ 	.word	0x00000000


	//----- nvinfo : EIATTR_MIN_STACK_SIZE
	.align		4
.L_6:
        /*0024*/ 	.byte	0x04, 0x12
        /*0026*/ 	.short	(.L_8 - .L_7)
	.align		4
.L_7:
        /*0028*/ 	.word	index@(triton_red_fused__to_copy_add_amax_amin_clamp_mul_native_layer_norm_reciprocal_10)
        /*002c*/ 	.word	0x00000000
.L_8:


//--------------------- .nv.info.triton_red_fused__to_copy_add_amax_amin_clamp_mul_native_layer_norm_reciprocal_10 --------------------------
	.section	.nv.info.triton_red_fused__to_copy_add_amax_amin_clamp_mul_native_layer_norm_reciprocal_10,"",@"SHT_CUDA_INFO"
	.sectionflags	@""
	.align	4


	//----- nvinfo : EIATTR_CUDA_API_VERSION
	.align		4
        /*0000*/ 	.byte	0x04, 0x37
        /*0002*/ 	.short	(.L_10 - .L_9)
.L_9:
        /*0004*/ 	.word	0x0000007c


	//----- nvinfo : EIATTR_SW2861232_WAR
	.align		4
.L_10:
        /*0008*/ 	.byte	0x01, 0x35
	.zero		2


	//----- nvinfo : EIATTR_PARAM_CBANK
	.align		4
        /*000c*/ 	.byte	0x04, 0x0a
        /*000e*/ 	.short	(.L_12 - .L_11)
	.align		4
.L_11:
        /*0010*/ 	.word	index@(.nv.constant0.triton_red_fused__to_copy_add_amax_amin_clamp_mul_native_layer_norm_reciprocal_10)
        /*0014*/ 	.short	0x0160
        /*0016*/ 	.short	0x0078


	//----- nvinfo : EIATTR_CBANK_PARAM_SIZE
	.align		4
.L_12:
        /*0018*/ 	.byte	0x03, 0x19
        /*001a*/ 	.short	0x0078


	//----- nvinfo : EIATTR_KPARAM_INFO
	.align		4
        /*001c*/ 	.byte	0x04, 0x17
        /*001e*/ 	.short	(.L_14 - .L_13)
.L_13:
        /*0020*/ 	.word	0x00000000
        /*0024*/ 	.short	0x000f
        /*0026*/ 	.short	0x0070
        /*0028*/ 	.byte	0x00, 0xf4, 0x21, 0x00


	//----- nvinfo : EIATTR_KPARAM_INFO
	.align		4
.L_14:
        /*002c*/ 	.byte	0x04, 0x17
        /*002e*/ 	.short	(.L_16 - .L_15)
.L_15:
        /*0030*/ 	.word	0x00000000
        /*0034*/ 	.short	0x000e
        /*0036*/ 	.short	0x006c
        /*0038*/ 	.byte	0x00, 0xf0, 0x11, 0x00


	//----- nvinfo : EIATTR_KPARAM_INFO
	.align		4
.L_16:
        /*003c*/ 	.byte	0x04, 0x17
        /*003e*/ 	.short	(.L_18 - .L_17)
.L_17:
        /*0040*/ 	.word	0x00000000
        /*0044*/ 	.short	0x000d
        /*0046*/ 	.short	0x0068
        /*0048*/ 	.byte	0x00, 0xf0, 0x11, 0x00


	//----- nvinfo : EIATTR_KPARAM_INFO
	.align		4
.L_18:
        /*004c*/ 	.byte	0x04, 0x17
        /*004e*/ 	.short	(.L_20 - .L_19)
.L_19:
        /*0050*/ 	.word	0x00000000
        /*0054*/ 	.short	0x000c
        /*0056*/ 	.short	0x0060
        /*0058*/ 	.byte	0x00, 0xf4, 0x21, 0x00


	//----- nvinfo : EIATTR_KPARAM_INFO
	.align		4
.L_20:
        /*005c*/ 	.byte	0x04, 0x17
        /*005e*/ 	.short	(.L_22 - .L_21)
.L_21:
        /*0060*/ 	.word	0x00000000
        /*0064*/ 	.short	0x000b
        /*0066*/ 	.short	0x0058
        /*0068*/ 	.byte	0x00, 0xf4, 0x21, 0x00


	//----- nvinfo : EIATTR_KPARAM_INFO
	.align		4
.L_22:
        /*006c*/ 	.byte	0x04, 0x17
        /*006e*/ 	.short	(.L_24 - .L_23)
.L_23:
        /*0070*/ 	.word	0x00000000
        /*0074*/ 	.short	0x000a
        /*0076*/ 	.short	0x0050
        /*0078*/ 	.byte	0x00, 0xf4, 0x21, 0x00


	//----- nvinfo : EIATTR_KPARAM_INFO
	.align		4
.L_24:
        /*007c*/ 	.byte	0x04, 0x17
        /*007e*/ 	.short	(.L_26 - .L_25)
.L_25:
        /*0080*/ 	.word	0x00000000
        /*0084*/ 	.short	0x0009
        /*0086*/ 	.short	0x0048
        /*0088*/ 	.byte	0x00, 0xf4, 0x21, 0x00


	//----- nvinfo : EIATTR_KPARAM_INFO
	.align		4
.L_26:
        /*008c*/ 	.byte	0x04, 0x17
        /*008e*/ 	.short	(.L_28 - .L_27)
.L_27:
        /*0090*/ 	.word	0x00000000
        /*0094*/ 	.short	0x0008
        /*0096*/ 	.short	0x0040
        /*0098*/ 	.byte	0x00, 0xf4, 0x21, 0x00


	//----- nvinfo : EIATTR_KPARAM_INFO
	.align		4
.L_28:
        /*009c*/ 	.byte	0x04, 0x17
        /*009e*/ 	.short	(.L_30 - .L_29)
.L_29:
        /*00a0*/ 	.word	0x00000000
        /*00a4*/ 	.short	0x0007
        /*00a6*/ 	.short	0x0038
        /*00a8*/ 	.byte	0x00, 0xf4, 0x21, 0x00


	//----- nvinfo : EIATTR_KPARAM_INFO
	.align		4
.L_30:
        /*00ac*/ 	.byte	0x04, 0x17
        /*00ae*/ 	.short	(.L_32 - .L_31)
.L_31:
        /*00b0*/ 	.word	0x00000000
        /*00b4*/ 	.short	0x0006
        /*00b6*/ 	.short	0x0030
        /*00b8*/ 	.byte	0x00, 0xf4, 0x21, 0x00


	//----- nvinfo : EIATTR_KPARAM_INFO
	.align		4
.L_32:
        /*00bc*/ 	.byte	0x04, 0x17
        /*00be*/ 	.short	(.L_34 - .L_33)
.L_33:
        /*00c0*/ 	.word	0x00000000
        /*00c4*/ 	.short	0x0005
        /*00c6*/ 	.short	0x0028
        /*00c8*/ 	.byte	0x00, 0xf4, 0x21, 0x00


	//----- nvinfo : EIATTR_KPARAM_INFO
	.align		4
.L_34:
        /*00cc*/ 	.byte	0x04, 0x17
        /*00ce*/ 	.short	(.L_36 - .L_35)
.L_35:
        /*00d0*/ 	.word	0x00000000
        /*00d4*/ 	.short	0x0004
        /*00d6*/ 	.short	0x0020
        /*00d8*/ 	.byte	0x00, 0xf4, 0x21, 0x00


	//----- nvinfo : EIATTR_KPARAM_INFO
	.align		4
.L_36:
        /*00dc*/ 	.byte	0x04, 0x17
        /*00de*/ 	.short	(.L_38 - .L_37)
.L_37:
        /*00e0*/ 	.word	0x00000000
        /*00e4*/ 	.short	0x0003
        /*00e6*/ 	.short	0x0018
        /*00e8*/ 	.byte	0x00, 0xf4, 0x21, 0x00


	//----- nvinfo : EIATTR_KPARAM_INFO
	.align		4
.L_38:
        /*00ec*/ 	.byte	0x04, 0x17
        /*00ee*/ 	.short	(.L_40 - .L_39)
.L_39:
        /*00f0*/ 	.word	0x00000000
        /*00f4*/ 	.short	0x0002
        /*00f6*/ 	.short	0x0010
        /*00f8*/ 	.byte	0x00, 0xf4, 0x21, 0x00


	//----- nvinfo : EIATTR_KPARAM_INFO
	.align		4
.L_40:
        /*00fc*/ 	.byte	0x04, 0x17
        /*00fe*/ 	.short	(.L_42 - .L_41)
.L_41:
        /*0100*/ 	.word	0x00000000
        /*0104*/ 	.short	0x0001
        /*0106*/ 	.short	0x0008
        /*0108*/ 	.byte	0x00, 0xf4, 0x21, 0x00


	//----- nvinfo : EIATTR_KPARAM_INFO
	.align		4
.L_42:
        /*010c*/ 	.byte	0x04, 0x17
        /*010e*/ 	.short	(.L_44 - .L_43)
.L_43:
        /*0110*/ 	.word	0x00000000
        /*0114*/ 	.short	0x0000
        /*0116*/ 	.short	0x0000
        /*0118*/ 	.byte	0x00, 0xf4, 0x21, 0x00


	//----- nvinfo : EIATTR_MAXREG_COUNT
	.align		4
.L_44:
        /*011c*/ 	.byte	0x03, 0x1b
        /*011e*/ 	.short	0x00ff


	//----- nvinfo : EIATTR_COOP_GROUP_MASK_REGIDS
	.align		4
        /*0120*/ 	.byte	0x04, 0x29
        /*0122*/ 	.short	(.L_46 - .L_45)


	//   ....[0]....
.L_45:
        /*0124*/ 	.word	0xffffffff


	//   ....[1]....
        /*0128*/ 	.word	0xffffffff


	//   ....[2]....
        /*012c*/ 	.word	0xffffffff


	//   ....[3]....
        /*0130*/ 	.word	0xffffffff


	//   ....[4]....
        /*0134*/ 	.word	0xffffffff


	//   ....[5]....
        /*0138*/ 	.word	0xffffffff


	//   ....[6]....
        /*013c*/ 	.word	0xffffffff


	//   ....[7]....
        /*0140*/ 	.word	0xffffffff


	//   ....[8]....
        /*0144*/ 	.word	0xffffffff


	//   ....[9]....
        /*0148*/ 	.word	0xffffffff


	//   ....[10]....
        /*014c*/ 	.word	0xffffffff


	//   ....[11]....
        /*0150*/ 	.word	0xffffffff


	//   ....[12]....
        /*0154*/ 	.word	0xffffffff


	//   ....[13]....
        /*0158*/ 	.word	0xffffffff


	//   ....[14]....
        /*015c*/ 	.word	0xffffffff


	//   ....[15]....
        /*0160*/ 	.word	0xffffffff


	//   ....[16]....
        /*0164*/ 	.word	0xffffffff


	//   ....[17]....
        /*0168*/ 	.word	0xffffffff


	//   ....[18]....
        /*016c*/ 	.word	0xffffffff


	//   ....[19]....
        /*0170*/ 	.word	0xffffffff


	//   ....[20]....
        /*0174*/ 	.word	0xffffffff


	//   ....[21]....
        /*0178*/ 	.word	0xffffffff


	//   ....[22]....
        /*017c*/ 	.word	0xffffffff


	//   ....[23]....
        /*0180*/ 	.word	0xffffffff


	//   ....[24]....
        /*0184*/ 	.word	0xffffffff


	//   ....[25]....
        /*0188*/ 	.word	0xffffffff


	//   ....[26]....
        /*018c*/ 	.word	0xffffffff


	//   ....[27]....
        /*0190*/ 	.word	0xffffffff


	//   ....[28]....
        /*0194*/ 	.word	0xffffffff


	//   ....[29]....
        /*0198*/ 	.word	0xffffffff


	//   ....[30]....
        /*019c*/ 	.word	0xffffffff


	//   ....[31]....
        /*01a0*/ 	.word	0xffffffff


	//   ....[32]....
        /*01a4*/ 	.word	0xffffffff


	//   ....[33]....
        /*01a8*/ 	.word	0xffffffff


	//   ....[34]....
        /*01ac*/ 	.word	0xffffffff


	//   ....[35]....
        /*01b0*/ 	.word	0xffffffff


	//   ....[36]....
        /*01b4*/ 	.word	0xffffffff


	//   ....[37]....
        /*01b8*/ 	.word	0xffffffff


	//   ....[38]....
        /*01bc*/ 	.word	0xffffffff


	//   ....[39]....
        /*01c0*/ 	.word	0xffffffff


	//   ....[40]....
        /*01c4*/ 	.word	0xffffffff


	//   ....[41]....
        /*01c8*/ 	.word	0xffffffff


	//   ....[42]....
        /*01cc*/ 	.word	0xffffffff


	//   ....[43]....
        /*01d0*/ 	.word	0xffffffff


	//   ....[44]....
        /*01d4*/ 	.word	0xffffffff


	//   ....[45]....
        /*01d8*/ 	.word	0xffffffff


	//   ....[46]....
        /*01dc*/ 	.word	0xffffffff


	//   ....[47]....
        /*01e0*/ 	.word	0xffffffff


	//   ....[48]....
        /*01e4*/ 	.word	0xffffffff


	//   ....[49]....
        /*01e8*/ 	.word	0xffffffff


	//----- nvinfo : EIATTR_COOP_GROUP_INSTR_OFFSETS
	.align		4
.L_46:
        /*01ec*/ 	.byte	0x04, 0x28
        /*01ee*/ 	.short	(.L_48 - .L_47)


	//   ....[0]....
.L_47:
        /*01f0*/ 	.word	0x00001db0


	//   ....[1]....
        /*01f4*/ 	.word	0x00001e40


	//   ....[2]....
        /*01f8*/ 	.word	0x00001f90


	//   ....[3]....
        /*01fc*/ 	.word	0x00002020


	//   ....[4]....
        /*0200*/ 	.word	0x00002060


	//   ....[5]....
        /*0204*/ 	.word	0x000020a0


	//   ....[6]....
        /*0208*/ 	.word	0x00002200


	//   ....[7]....
        /*020c*/ 	.word	0x00002270


	//   ....[8]....
        /*0210*/ 	.word	0x00002360


	//   ....[9]....
        /*0214*/ 	.word	0x000023d0


	//   ....[10]....
        /*0218*/ 	.word	0x000024a0


	//   ....[11]....
        /*021c*/ 	.word	0x00002510


	//   ....[12]....
        /*0220*/ 	.word	0x00002660


	//   ....[13]....
        /*0224*/ 	.word	0x000026f0


	//   ....[14]....
        /*0228*/ 	.word	0x00002740


	//   ....[15]....
        /*022c*/ 	.word	0x000027a0


	//   ....[16]....
        /*0230*/ 	.word	0x000028a0


	//   ....[17]....
        /*0234*/ 	.word	0x00002960


	//   ....[18]....
        /*0238*/ 	.word	0x000029a0


	//   ....[19]....
        /*023c*/ 	.word	0x000029e0


	//   ....[20]....
        /*0240*/ 	.word	0x00002cf0


	//   ....[21]....
        /*0244*/ 	.word	0x00002d00


	//   ....[22]....
        /*0248*/ 	.word	0x00002d40


	//   ....[23]....
        /*024c*/ 	.word	0x00002d80


	//   ....[24]....
        /*0250*/ 	.word	0x00002ea0


	//   ....[25]....
        /*0254*/ 	.word	0x00002ec0


	//   ....[26]....
        /*0258*/ 	.word	0x00003c70


	//   ....[27]....
        /*025c*/ 	.word	0x00003ce0


	//   ....[28]....
        /*0260*/ 	.word	0x00003d50


	//   ....[29]....
        /*0264*/ 	.word	0x00003d80


	//   ....[30]....
        /*0268*/ 	.word	0x00003dc0


	//   ....[31]....
        /*026c*/ 	.word	0x00003e10


	//   ....[32]....
        /*0270*/ 	.word	0x00003e40


	//   ....[33]....
        /*0274*/ 	.word	0x00003e90


	//   ....[34]....
        /*0278*/ 	.word	0x00003f20


	//   ....[35]....
        /*027c*/ 	.word	0x00004000


	//   ....[36]....
        /*0280*/ 	.word	0x00004050


	//   ....[37]....
        /*0284*/ 	.word	0x00004070


	//   ....[38]....
        /*0288*/ 	.word	0x000040b0


	//   ....[39]....
        /*028c*/ 	.word	0x00004100


	//   ....[40]....
        /*0290*/ 	.word	0x000041d0


	//   ....[41]....
        /*0294*/ 	.word	0x000041f0


	//   ....[42]....
        /*0298*/ 	.word	0x00004250


	//   ....[43]....
        /*029c*/ 	.word	0x00004280


	//   ....[44]....
        /*02a0*/ 	.word	0x000042a0


	//   ....[45]....
        /*02a4*/ 	.word	0x00004300


	//   ....[46]....
        /*02a8*/ 	.word	0x00004330


	//   ....[47]....
        /*02ac*/ 	.word	0x00004370


	//   ....[48]....
        /*02b0*/ 	.word	0x000044c0


	//   ....[49]....
        /*02b4*/ 	.word	0x00004520


	//----- nvinfo : EIATTR_EXIT_INSTR_OFFSETS
	.align		4
.L_48:
        /*02b8*/ 	.byte	0x04, 0x1c
        /*02ba*/ 	.short	(.L_50 - .L_49)


	//   ....[0]....
.L_49:
        /*02bc*/ 	.word	0x00005070


	//----- nvinfo : EIATTR_REQNTID
	.align		4
.L_50:
        /*02c0*/ 	.byte	0x04, 0x10
        /*02c2*/ 	.short	(.L_52 - .L_51)
.L_51:
        /*02c4*/ 	.word	0x00000080
        /*02c8*/ 	.word	0x00000001
        /*02cc*/ 	.word	0x00000001
.L_52:


//--------------------- .nv.callgraph             --------------------------
	.section	.nv.callgraph,"",@"SHT_CUDA_CALLGRAPH"
	.align	4
	.sectionentsize	8
	.align		4
        /*0000*/ 	.word	0x00000000
	.align		4
        /*0004*/ 	.word	0xffffffff
	.align		4
        /*0008*/ 	.word	0x00000000
	.align		4
        /*000c*/ 	.word	0xfffffffe
	.align		4
        /*0010*/ 	.word	0x00000000
	.align		4
        /*0014*/ 	.word	0xfffffffd
	.align		4
        /*0018*/ 	.word	0x00000000
	.align		4
        /*001c*/ 	.word	0xfffffffc


//--------------------- .nv.rel.action            --------------------------
	.section	.nv.rel.action,"",@"SHT_CUDA_RELOCINFO"
	.align	8
	.sectionentsize	8
        /*0000*/ 	.byte	0x73, 0x00, 0x00, 0x00, 0x00, 0x00, 0x00, 0x00, 0x00, 0x00, 0x00, 0x11, 0x25, 0x00, 0x05, 0x36


//--------------------- .nv.constant4             --------------------------
	.section	.nv.constant4,"a",@progbits
	.align	8
	.align		8
.nv.constant4:
        /*0000*/ 	.dword	_$_str


//--------------------- .nv.constant0.triton_red_fused__to_copy_add_amax_amin_clamp_mul_native_layer_norm_reciprocal_10 --------------------------
	.section	.nv.constant0.triton_red_fused__to_copy_add_amax_amin_clamp_mul_native_layer_norm_reciprocal_10,"a",@progbits
	.sectionflags	@""
	.align	4
.nv.constant0.triton_red_fused__to_copy_add_amax_amin_clamp_mul_native_layer_norm_reciprocal_10:
	.zero		472


//--------------------- .text.triton_red_fused__to_copy_add_amax_amin_clamp_mul_native_layer_norm_reciprocal_10 --------------------------
	.section	.text.triton_red_fused__to_copy_add_amax_amin_clamp_mul_native_layer_norm_reciprocal_10,"ax",@progbits
	.sectionflags	@"SHF_BARRIERS=1"
	.sectioninfo	@"SHI_REGISTERS=80"
	.align	128
        .global         triton_red_fused__to_copy_add_amax_amin_clamp_mul_native_layer_norm_reciprocal_10
        .type           triton_red_fused__to_copy_add_amax_amin_clamp_mul_native_layer_norm_reciprocal_10,@function
        .size           triton_red_fused__to_copy_add_amax_amin_clamp_mul_native_layer_norm_reciprocal_10,(.L_x_6 - triton_red_fused__to_copy_add_amax_amin_clamp_mul_native_layer_norm_reciprocal_10)
        .other          triton_red_fused__to_copy_add_amax_amin_clamp_mul_native_layer_norm_reciprocal_10,@"STO_CUDA_ENTRY STV_DEFAULT"
triton_red_fused__to_copy_add_amax_amin_clamp_mul_native_layer_norm_reciprocal_10:
.text.triton_red_fused__to_copy_add_amax_amin_clamp_mul_native_layer_norm_reciprocal_10:
[----:B------:R-:W-:Y:S02]  /*0000*/  IMAD.MOV.U32 R1, RZ, RZ, c[0x0][0x28] ;  /* 0x00000a00ff017624 */ /* 0x000fe400078e00ff */
[----:B------:R-:W0:Y:S01]  /*0010*/  S2R R71, SR_TID.X ;  /* 0x0000000000477919 */ /* 0x000e220000002100 */
[----:B------:R-:W-:Y:S01]  /*0020*/  IMAD.MOV.U32 R5, RZ, RZ, 0x2 ;  /* 0x00000002ff057424 */ /* 0x000fe200078e00ff */
[----:B------:R-:W-:Y:S01]  /*0030*/  PRMT R0, RZ, 0x7610, R0 ;  /* 0x00007610ff007816 */ /* 0x000fe20000000000 */
[----:B------:R-:W-:Y:S01]  /*0040*/  ULDC.64 UR4, c[0x0][0x118] ;  /* 0x0000460000047ab9 */ /* 0x000fe20000000a00 */
[----:B------:R-:W1:Y:S01]  /*0050*/  S2R R10, SR_CTAID.X ;  /* 0x00000000000a7919 */ /* 0x000e620000002500 */
[----:B0-----:R-:W-:Y:S01]  /*0060*/  SHF.R.U32.HI R7, RZ, 0x6, R71 ;  /* 0x00000006ff077819 */ /* 0x001fe20000011647 */
[----:B-1----:R-:W-:-:S03]  /*0070*/  IMAD.SHL.U32 R72, R10, 0x2, RZ ;  /* 0x000000020a487824 */ /* 0x002fc600078e00ff */
[----:B------:R-:W-:-:S04]  /*0080*/  SGXT.U32 R7, R7, 0x1 ;  /* 0x000000010707781a */ /* 0x000fc80000000000 */
[----:B------:R-:W-:-:S04]  /*0090*/  LOP3.LUT R4, R7, R72, RZ, 0xfc, !PT ;  /* 0x0000004807047212 */ /* 0x000fc800078efcff */
[C---:B------:R-:W-:Y:S01]  /*00a0*/  ISETP.GE.AND P2, PT, R4.reuse, 0xe10, PT ;  /* 0x00000e100400780c */ /* 0x040fe20003f46270 */
[----:B------:R-:W-:Y:S01]  /*00b0*/  IMAD.WIDE R2, R4, R5, c[0x0][0x180] ;  /* 0x0000600004027625 */ /* 0x000fe200078e0205 */
[----:B------:R-:W-:-:S03]  /*00c0*/  PRMT R11, RZ, 0x7610, R11 ;  /* 0x00007610ff0b7816 */ /* 0x000fc6000000000b */
[----:B------:R-:W-:-:S08]  /*00d0*/  IMAD.WIDE R4, R4, R5, c[0x0][0x188] ;  /* 0x0000620004047625 */ /* 0x000fd000078e0205 */
[----:B------:R-:W2:Y:S04]  /*00e0*/  @!P2 LDG.E.EL.U16 R0, [R2.64] ;  /* 0x000000040200a981 */ /* 0x000ea8000c2e1500 */
[----:B------:R0:W3:Y:S01]  /*00f0*/  @!P2 LDG.E.EL.U16 R11, [R4.64] ;  /* 0x00000004040ba981 */ /* 0x0000e2000c2e1500 */
[C---:B------:R-:W-:Y:S01]  /*0100*/  LOP3.LUT R12, R71.reuse, 0x7f, RZ, 0xc0, !PT ;  /* 0x0000007f470c7812 */ /* 0x040fe200078ec0ff */
[----:B------:R-:W-:Y:S01]  /*0110*/  IMAD.MOV.U32 R13, RZ, RZ, 0x8 ;  /* 0x00000008ff0d7424 */ /* 0x000fe200078e00ff */
[----:B------:R-:W-:Y:S01]  /*0120*/  SHF.R.U32.HI R16, RZ, 0x2, R71 ;  /* 0x00000002ff107819 */ /* 0x000fe20000011647 */
[----:B------:R-:W-:Y:S01]  /*0130*/  IMAD.SHL.U32 R17, R71, 0x10, RZ ;  /* 0x0000001047117824 */ /* 0x000fe200078e00ff */
[----:B------:R-:W-:Y:S01]  /*0140*/  CS2R R64, SRZ ;  /* 0x0000000000407805 */ /* 0x000fe2000001ff00 */
[----:B------:R-:W-:Y:S01]  /*0150*/  IMAD.WIDE.U32 R8, R12, R13, c[0x0][0x198] ;  /* 0x000066000c087625 */ /* 0x000fe200078e000d */
[----:B------:R-:W-:Y:S01]  /*0160*/  LOP3.LUT R16, R16, 0x10, RZ, 0xc0, !PT ;  /* 0x0000001010107812 */ /* 0x000fe200078ec0ff */
[----:B------:R-:W-:Y:S01]  /*0170*/  CS2R R62, SRZ ;  /* 0x00000000003e7805 */ /* 0x000fe2000001ff00 */
[----:B------:R-:W-:Y:S01]  /*0180*/  LOP3.LUT R17, R17, 0x7f0, RZ, 0xc0, !PT ;  /* 0x000007f011117812 */ /* 0x000fe200078ec0ff */
[----:B0-----:R-:W-:Y:S01]  /*0190*/  IMAD.MOV.U32 R5, RZ, RZ, 0x10 ;  /* 0x00000010ff057424 */ /* 0x001fe200078e00ff */
[----:B------:R-:W-:Y:S01]  /*01a0*/  CS2R R14, SRZ ;  /* 0x00000000000e7805 */ /* 0x000fe2000001ff00 */
[----:B------:R-:W-:Y:S01]  /*01b0*/  IMAD R67, R10, 0x2, R7 ;  /* 0x000000020a437824 */ /* 0x000fe200078e0207 */
[----:B------:R-:W-:Y:S01]  /*01c0*/  CS2R R36, SRZ ;  /* 0x0000000000247805 */ /* 0x000fe2000001ff00 */
[----:B------:R-:W-:Y:S01]  /*01d0*/  IMAD.MOV.U32 R10, RZ, RZ, R8 ;  /* 0x000000ffff0a7224 */ /* 0x000fe200078e0008 */
[----:B------:R-:W-:Y:S01]  /*01e0*/  CS2R R38, SRZ ;  /* 0x0000000000267805 */ /* 0x000fe2000001ff00 */
[----:B------:R-:W-:Y:S01]  /*01f0*/  IMAD.IADD R69, R16, 0x1, R17 ;  /* 0x0000000110457824 */ /* 0x000fe200078e0211 */
[----:B------:R-:W-:Y:S01]  /*0200*/  CS2R R40, SRZ ;  /* 0x0000000000287805 */ /* 0x000fe2000001ff00 */
[----:B------:R-:W-:Y:S01]  /*0210*/  CS2R R48, SRZ ;  /* 0x0000000000307805 */ /* 0x000fe2000001ff00 */
[----:B------:R-:W-:Y:S01]  /*0220*/  CS2R R54, SRZ ;  /* 0x0000000000367805 */ /* 0x000fe2000001ff00 */
[----:B------:R-:W-:Y:S01]  /*0230*/  CS2R R56, SRZ ;  /* 0x0000000000387805 */ /* 0x000fe2000001ff00 */
[----:B------:R-:W-:Y:S01]  /*0240*/  CS2R R58, SRZ ;  /* 0x00000000003a7805 */ /* 0x000fe2000001ff00 */
[----:B------:R-:W-:-:S02]  /*0250*/  IMAD.MOV.U32 R60, RZ, RZ, RZ ;  /* 0x000000ffff3c7224 */ /* 0x000fc400078e00ff */
[----:B------:R-:W-:Y:S02]  /*0260*/  IMAD.IADD R66, R17, 0x1, R69 ;  /* 0x0000000111427824 */ /* 0x000fe400078e0245 */
[----:B--2---:R-:W-:Y:S02]  /*0270*/  IMAD.U32 R6, R0, 0x10000, RZ ;  /* 0x0001000000067824 */ /* 0x004fe400078e00ff */
[----:B---3--:R-:W-:-:S03]  /*0280*/  IMAD.U32 R3, R11, 0x10000, RZ ;  /* 0x000100000b037824 */ /* 0x008fc600078e00ff */
[----:B------:R-:W-:Y:S01]  /*0290*/  FSETP.GE.AND P0, PT, R6, RZ, PT ;  /* 0x000000ff0600720b */ /* 0x000fe20003f06000 */
[----:B------:R-:W-:-:S03]  /*02a0*/  IMAD.WIDE.U32 R6, R12, R13, c[0x0][0x190] ;  /* 0x000064000c067625 */ /* 0x000fc600078e000d */
[----:B------:R-:W-:Y:S01]  /*02b0*/  SEL R0, R0, RZ, !P0 ;  /* 0x000000ff00007207 */ /* 0x000fe20004000000 */
[----:B------:R-:W-:Y:S01]  /*02c0*/  IMAD.MOV.U32 R8, RZ, RZ, R6 ;  /* 0x000000ffff087224 */ /* 0x000fe200078e0006 */
[----:B------:R-:W-:-:S03]  /*02d0*/  FSETP.GTU.AND P0, PT, R3, RZ, PT ;  /* 0x000000ff0300720b */ /* 0x000fc60003f0c000 */
[----:B------:R-:W-:Y:S01]  /*02e0*/  IMAD.U32 R2, R0, 0x10000, RZ ;  /* 0x0001000000027824 */ /* 0x000fe200078e00ff */
[----:B------:R-:W-:Y:S01]  /*02f0*/  SEL R11, R11, RZ, P0 ;  /* 0x000000ff0b0b7207 */ /* 0x000fe20000000000 */
[----:B------:R-:W-:Y:S02]  /*0300*/  IMAD.SHL.U32 R0, R71, 0x8, RZ ;  /* 0x0000000847007824 */ /* 0x000fe400078e00ff */
[----:B------:R-:W-:Y:S01]  /*0310*/  FADD R70, RZ, -R2 ;  /* 0x80000002ff467221 */ /* 0x000fe20000000000 */
[----:B------:R-:W-:Y:S02]  /*0320*/  IMAD.WIDE.U32 R2, R12, R13, c[0x0][0x170] ;  /* 0x00005c000c027625 */ /* 0x000fe400078e000d */
[----:B------:R-:W-:Y:S02]  /*0330*/  LOP3.LUT R0, R0, 0x1f8, RZ, 0xc0, !PT ;  /* 0x000001f800007812 */ /* 0x000fe400078ec0ff */
[----:B------:R-:W-:Y:S01]  /*0340*/  FSETP.NAN.AND P1, PT, R70, R70, PT ;  /* 0x000000464600720b */ /* 0x000fe20003f28000 */
[----:B------:R-:W-:Y:S01]  /*0350*/  IMAD.U32 R11, R11, 0x10000, RZ ;  /* 0x000100000b0b7824 */ /* 0x000fe200078e00ff */
[----:B------:R-:W-:Y:S01]  /*0360*/  IADD3 R6, P3, R2, 0x3000, RZ ;  /* 0x0000300002067810 */ /* 0x000fe20007f7e0ff */
[----:B------:R-:W-:-:S03]  /*0370*/  IMAD.WIDE.U32 R12, R12, R5, c[0x0][0x168] ;  /* 0x00005a000c0c7625 */ /* 0x000fc600078e0005 */
[-C--:B------:R-:W-:Y:S01]  /*0380*/  FSETP.GT.AND P0, PT, R70, R11.reuse, PT ;  /* 0x0000000b4600720b */ /* 0x080fe20003f04000 */
[----:B------:R-:W-:Y:S01]  /*0390*/  IMAD.SHL.U32 R71, R71, 0x4, RZ ;  /* 0x0000000447477824 */ /* 0x000fe200078e00ff */
[----:B------:R-:W-:Y:S01]  /*03a0*/  IADD3 R4, P4, R12, 0x6000, RZ ;  /* 0x000060000c047810 */ /* 0x000fe20007f9e0ff */
[----:B------:R-:W-:Y:S01]  /*03b0*/  IMAD.X R5, RZ, RZ, R3, P3 ;  /* 0x000000ffff057224 */ /* 0x000fe200018e0603 */
[----:B------:R-:W-:Y:S01]  /*03c0*/  ISETP.GE.AND P3, PT, R72, 0xe10, PT ;  /* 0x00000e104800780c */ /* 0x000fe20003f66270 */
[----:B------:R-:W-:Y:S01]  /*03d0*/  IMAD R67, R67, 0xc00, R0 ;  /* 0x00000c0043437824 */ /* 0x000fe200078e0200 */
[----:B------:R-:W-:Y:S01]  /*03e0*/  LOP3.LUT R71, R71, 0x1fc, RZ, 0xc0, !PT ;  /* 0x000001fc47477812 */ /* 0x000fe200078ec0ff */
[----:B------:R-:W-:Y:S01]  /*03f0*/  IMAD.X R3, RZ, RZ, R13, P4 ;  /* 0x000000ffff037224 */ /* 0x000fe200020e060d */
[----:B------:R-:W-:Y:S01]  /*0400*/  @!P1 FSEL R70, R70, R11, P0 ;  /* 0x0000000b46469208 */ /* 0x000fe20000000000 */
[----:B------:R-:W-:Y:S01]  /*0410*/  IMAD.MOV.U32 R2, RZ, RZ, -0x200 ;  /* 0xfffffe00ff027424 */ /* 0x000fe200078e00ff */
[----:B------:R-:W-:Y:S01]  /*0420*/  CS2R R12, SRZ ;  /* 0x00000000000c7805 */ /* 0x000fe2000001ff00 */
[----:B------:R-:W-:-:S02]  /*0430*/  IMAD.MOV.U32 R0, RZ, RZ, -0x1 ;  /* 0xffffffffff007424 */ /* 0x000fc400078e00ff */
[----:B------:R-:W-:Y:S01]  /*0440*/  FMUL R70, R70, 0.0078740157186985015869 ;  /* 0x3c01020446467820 */ /* 0x000fe20000400000 */
[----:B------:R-:W-:Y:S02]  /*0450*/  IMAD.MOV.U32 R11, RZ, RZ, RZ ;  /* 0x000000ffff0b7224 */ /* 0x000fe400078e00ff */
[----:B------:R-:W-:Y:S02]  /*0460*/  IMAD.SHL.U32 R68, R71, 0x2, RZ ;  /* 0x0000000247447824 */ /* 0x000fe400078e00ff */
[C---:B------:R-:W-:Y:S02]  /*0470*/  FSETP.GT.AND P0, PT, R70.reuse, 9.9999997473787516356e-06, PT ;  /* 0x3727c5ac4600780b */ /* 0x040fe40003f04000 */
[----:B------:R-:W-:-:S11]  /*0480*/  FSETP.NAN.AND P1, PT, R70, R70, PT ;  /* 0x000000464600720b */ /* 0x000fd60003f28000 */
[----:B------:R-:W-:Y:S02]  /*0490*/  @!P0 FSEL R70, R70, 9.9999997473787516356e-06, P1 ;  /* 0x3727c5ac46468808 */ /* 0x000fe40000800000 */
.L_x_2:
[----:B------:R-:W-:Y:S01]  /*04a0*/  IMAD.IADD R28, R67, 0x1, R2 ;  /* 0x00000001431c7824 */ /* 0x000fe200078e0202 */
[----:B0-----:R-:W-:Y:S01]  /*04b0*/  CS2R R16, SRZ ;  /* 0x0000000000107805 */ /* 0x001fe2000001ff00 */
[----:B------:R-:W-:Y:S01]  /*04c0*/  IMAD.MOV.U32 R26, RZ, RZ, 0x2 ;  /* 0x00000002ff1a7424 */ /* 0x000fe200078e00ff */
[----:B------:R-:W-:Y:S02]  /*04d0*/  CS2R R18, SRZ ;  /* 0x0000000000127805 */ /* 0x000fe4000001ff00 */
[----:B------:R-:W-:-:S05]  /*04e0*/  IADD3 R61, R28, 0x200, RZ ;  /* 0x000002001c3d7810 */ /* 0x000fca0007ffe0ff */
[----:B------:R-:W-:-:S05]  /*04f0*/  IMAD.WIDE R26, R61, R26, c[0x0][0x160] ;  /* 0x000058003d1a7625 */ /* 0x000fca00078e021a */
[----:B------:R0:W2:Y:S01]  /*0500*/  @!P2 LDG.E.EF.128 R16, [R26.64] ;  /* 0x000000041a10a981 */ /* 0x0000a2000c0e1d00 */
[----:B------:R-:W-:Y:S01]  /*0510*/  IMAD.MOV.U32 R29, RZ, RZ, 0x4 ;  /* 0x00000004ff1d7424 */ /* 0x000fe200078e00ff */
[----:B------:R-:W-:Y:S01]  /*0520*/  IADD3 R28, R28, 0x204, RZ ;  /* 0x000002041c1c7810 */ /* 0x000fe20007ffe0ff */
[----:B------:R-:W-:Y:S01]  /*0530*/  CS2R R24, SRZ ;  /* 0x0000000000187805 */ /* 0x000fe2000001ff00 */
[----:B------:R-:W-:Y:S01]  /*0540*/  BAR.SYNC.DEFER_BLOCKING 0x0 ;  /* 0x0000000000007b1d */ /* 0x000fe20000010000 */
[-C--:B------:R-:W-:Y:S01]  /*0550*/  IMAD.WIDE R30, R61, R29.reuse, c[0x0][0x178] ;  /* 0x00005e003d1e7625 */ /* 0x080fe200078e021d */
[----:B------:R-:W-:Y:S01]  /*0560*/  CS2R R20, SRZ ;  /* 0x0000000000147805 */ /* 0x000fe2000001ff00 */
[----:B------:R-:W-:Y:S02]  /*0570*/  CS2R R22, SRZ ;  /* 0x0000000000167805 */ /* 0x000fe4000001ff00 */
[----:B------:R-:W-:Y:S01]  /*0580*/  IMAD.WIDE R28, R28, R29, c[0x0][0x178] ;  /* 0x00005e001c1c7625 */ /* 0x000fe200078e021d */
[----:B0-----:R-:W-:Y:S01]  /*0590*/  CS2R R26, SRZ ;  /* 0x00000000001a7805 */ /* 0x001fe2000001ff00 */
[----:B--2---:R0:W-:Y:S04]  /*05a0*/  STS.128 [R69], R16 ;  /* 0x0000001045007388 */ /* 0x0041e80000000c00 */
[----:B------:R-:W-:Y:S06]  /*05b0*/  BAR.SYNC.DEFER_BLOCKING 0x0 ;  /* 0x0000000000007b1d */ /* 0x000fec0000010000 */
[----:B------:R1:W2:Y:S04]  /*05c0*/  @!P2 LDG.E.EF.128 R24, [R28.64] ;  /* 0x000000041c18a981 */ /* 0x0002a8000c0e1d00 */
[----:B------:R-:W3:Y:S01]  /*05d0*/  @!P2 LDG.E.EF.128 R20, [R30.64] ;  /* 0x000000041e14a981 */ /* 0x000ee2000c0e1d00 */
[----:B0-----:R-:W-:-:S02]  /*05e0*/  IMAD.MOV.U32 R16, RZ, RZ, R4 ;  /* 0x000000ffff107224 */ /* 0x001fc400078e0004 */
[----:B------:R-:W-:Y:S01]  /*05f0*/  IMAD.MOV.U32 R17, RZ, RZ, R3 ;  /* 0x000000ffff117224 */ /* 0x000fe200078e0003 */
[----:B------:R-:W0:Y:S01]  /*0600*/  LDS.64 R50, [R68] ;  /* 0x0000000044327984 */ /* 0x000e220000000a00 */
[----:B-1----:R-:W-:Y:S02]  /*0610*/  IMAD.MOV.U32 R28, RZ, RZ, R6 ;  /* 0x000000ffff1c7224 */ /* 0x002fe400078e0006 */
[----:B------:R-:W-:Y:S02]  /*0620*/  IMAD.MOV.U32 R29, RZ, RZ, R5 ;  /* 0x000000ffff1d7224 */ /* 0x000fe400078e0005 */
[----:B------:R-:W4:Y:S04]  /*0630*/  LDG.E.EL.128 R16, [R16.64] ;  /* 0x0000000410107981 */ /* 0x000f28000c2e1d00 */
[----:B------:R1:W5:Y:S02]  /*0640*/  LDG.E.EL.64 R42, [R28.64] ;  /* 0x000000041c2a7981 */ /* 0x000364000c2e1b00 */
[----:B-1----:R-:W-:-:S02]  /*0650*/  IMAD.MOV.U32 R28, RZ, RZ, R8 ;  /* 0x000000ffff1c7224 */ /* 0x002fc400078e0008 */
[----:B------:R-:W-:-:S05]  /*0660*/  IMAD.MOV.U32 R29, RZ, RZ, R7 ;  /* 0x000000ffff1d7224 */ /* 0x000fca00078e0007 */
[----:B------:R1:W4:Y:S02]  /*0670*/  LDG.E.EL.64 R44, [R28.64] ;  /* 0x000000041c2c7981 */ /* 0x000324000c2e1b00 */
[----:B-1----:R-:W-:Y:S02]  /*0680*/  IMAD.MOV.U32 R28, RZ, RZ, R10 ;  /* 0x000000ffff1c7224 */ /* 0x002fe400078e000a */
[----:B------:R-:W-:-:S05]  /*0690*/  IMAD.MOV.U32 R29, RZ, RZ, R9 ;  /* 0x000000ffff1d7224 */ /* 0x000fca00078e0009 */
[----:B------:R1:W4:Y:S01]  /*06a0*/  LDG.E.EL.64 R46, [R28.64] ;  /* 0x000000041c2e7981 */ /* 0x000322000c2e1b00 */
[----:B------:R-:W-:Y:S01]  /*06b0*/  IMAD.IADD R77, R68, 0x1, R68 ;  /* 0x00000001444d7824 */ /* 0x000fe200078e0244 */
[----:B------:R-:W-:-:S04]  /*06c0*/  ISETP.NE.U32.AND P0, PT, R2, -0x200, PT ;  /* 0xfffffe000200780c */ /* 0x000fc80003f05070 */
[----:B------:R-:W-:Y:S02]  /*06d0*/  ISETP.NE.AND.EX P0, PT, R0, -0x1, PT, P0 ;  /* 0xffffffff0000780c */ /* 0x000fe40003f05300 */
[----:B--2---:R-:W-:-:S05]  /*06e0*/  I2FP.F32.S32 R53, R26 ;  /* 0x0000001a00357245 */ /* 0x004fca0000201400 */
[----:B------:R-:W-:Y:S02]  /*06f0*/  FMUL R26, R70, R53 ;  /* 0x00000035461a7220 */ /* 0x000fe40000400000 */
[----:B------:R-:W-:Y:S01]  /*0700*/  LDS.64 R52, [R68+0x410] ;  /* 0x0004100044347984 */ /* 0x000fe20000000a00 */
[----:B---3--:R-:W-:Y:S02]  /*0710*/  I2FP.F32.S32 R33, R20 ;  /* 0x0000001400217245 */ /* 0x008fe40000201400 */
[----:B------:R-:W-:Y:S02]  /*0720*/  I2FP.F32.S32 R21, R21 ;  /* 0x0000001500157245 */ /* 0x000fe40000201400 */
[----:B------:R-:W-:Y:S02]  /*0730*/  I2FP.F32.S32 R31, R22 ;  /* 0x00000016001f7245 */ /* 0x000fe40000201400 */
[----:B------:R-:W-:Y:S02]  /*0740*/  I2FP.F32.S32 R23, R23 ;  /* 0x0000001700177245 */ /* 0x000fe40000201400 */
[----:B------:R-:W-:-:S02]  /*0750*/  I2FP.F32.S32 R35, R24 ;  /* 0x0000001800237245 */ /* 0x000fc40000201400 */
[----:B------:R-:W-:Y:S02]  /*0760*/  I2FP.F32.S32 R25, R25 ;  /* 0x0000001900197245 */ /* 0x000fe40000201400 */
[----:B------:R-:W-:Y:S01]  /*0770*/  I2FP.F32.S32 R27, R27 ;  /* 0x0000001b001b7245 */ /* 0x000fe20000201400 */
[C---:B------:R-:W-:Y:S01]  /*0780*/  FMUL R20, R70.reuse, R33 ;  /* 0x0000002146147220 */ /* 0x040fe20000400000 */
[C---:B------:R-:W-:Y:S01]  /*0790*/  FMUL R21, R70.reuse, R21 ;  /* 0x0000001546157220 */ /* 0x040fe20000400000 */
[C---:B------:R-:W-:Y:S01]  /*07a0*/  FMUL R22, R70.reuse, R31 ;  /* 0x0000001f46167220 */ /* 0x040fe20000400000 */
[----:B------:R-:W-:Y:S01]  /*07b0*/  BAR.SYNC.DEFER_BLOCKING 0x0 ;  /* 0x0000000000007b1d */ /* 0x000fe20000010000 */
[C---:B------:R-:W-:Y:S01]  /*07c0*/  FMUL R23, R70.reuse, R23 ;  /* 0x0000001746177220 */ /* 0x040fe20000400000 */
[C---:B------:R-:W-:Y:S01]  /*07d0*/  FMUL R24, R70.reuse, R35 ;  /* 0x0000002346187220 */ /* 0x040fe20000400000 */
[C---:B------:R-:W-:Y:S01]  /*07e0*/  FMUL R25, R70.reuse, R25 ;  /* 0x0000001946197220 */ /* 0x040fe20000400000 */
[----:B------:R-:W-:-:S02]  /*07f0*/  FMUL R27, R70, R27 ;  /* 0x0000001b461b7220 */ /* 0x000fc40000400000 */
[----:B------:R-:W-:Y:S04]  /*0800*/  STS.128 [R66], R20 ;  /* 0x0000001442007388 */ /* 0x000fe80000000c00 */
[----:B------:R4:W-:Y:S04]  /*0810*/  STS.128 [R66+0x10], R24 ;  /* 0x0000101842007388 */ /* 0x0009e80000000c00 */
[----:B------:R-:W-:Y:S06]  /*0820*/  BAR.SYNC.DEFER_BLOCKING 0x0 ;  /* 0x0000000000007b1d */ /* 0x000fec0000010000 */
[----:B-1----:R-:W1:Y:S04]  /*0830*/  LDS.128 R28, [R77] ;  /* 0x000000004d1c7984 */ /* 0x002e680000000c00 */
[----:B------:R-:W2:Y:S01]  /*0840*/  LDS.128 R32, [R77+0x810] ;  /* 0x000810004d207984 */ /* 0x000ea20000000c00 */
[----:B-----5:R-:W-:Y:S01]  /*0850*/  PRMT R73, R43, 0x7632, R73 ;  /* 0x000076322b497816 */ /* 0x020fe20000000049 */
[C---:B------:R-:W-:Y:S01]  /*0860*/  IMAD.U32 R75, R42.reuse, 0x10000, RZ ;  /* 0x000100002a4b7824 */ /* 0x040fe200078e00ff */
[----:B------:R-:W-:-:S02]  /*0870*/  PRMT R74, R42, 0x7632, R74 ;  /* 0x000076322a4a7816 */ /* 0x000fc4000000004a */
[----:B----4-:R-:W-:Y:S02]  /*0880*/  PRMT R26, R44, 0x7632, R26 ;  /* 0x000076322c1a7816 */ /* 0x010fe4000000001a */
[----:B------:R-:W-:Y:S01]  /*0890*/  PRMT R27, R46, 0x7632, R27 ;  /* 0x000076322e1b7816 */ /* 0x000fe2000000001b */
[----:B------:R-:W-:Y:S01]  /*08a0*/  FADD R75, R16, R75 ;  /* 0x0000004b104b7221 */ /* 0x000fe20000000000 */
[----:B------:R-:W-:Y:S01]  /*08b0*/  IMAD.U32 R42, R73, 0x10000, RZ ;  /* 0x00010000492a7824 */ /* 0x000fe200078e00ff */
[----:B0-----:R-:W-:Y:S01]  /*08c0*/  PRMT R16, R50, 0x7632, R16 ;  /* 0x0000763232107816 */ /* 0x001fe20000000010 */
[----:B------:R-:W-:Y:S01]  /*08d0*/  IMAD.U32 R74, R74, 0x10000, RZ ;  /* 0x000100004a4a7824 */ /* 0x000fe200078e00ff */
[C---:B------:R-:W-:Y:S01]  /*08e0*/  PRMT R24, R45.reuse, 0x7632, R24 ;  /* 0x000076322d187816 */ /* 0x040fe20000000018 */
[----:B------:R-:W-:Y:S01]  /*08f0*/  IMAD.U32 R45, R45, 0x10000, RZ ;  /* 0x000100002d2d7824 */ /* 0x000fe200078e00ff */
[C---:B------:R-:W-:Y:S01]  /*0900*/  PRMT R25, R47.reuse, 0x7632, R25 ;  /* 0x000076322f197816 */ /* 0x040fe20000000019 */
[----:B------:R-:W-:-:S02]  /*0910*/  IMAD.U32 R20, R47, 0x10000, RZ ;  /* 0x000100002f147824 */ /* 0x000fc400078e00ff */
[----:B------:R-:W-:Y:S02]  /*0920*/  IMAD.U32 R26, R26, 0x10000, RZ ;  /* 0x000100001a1a7824 */ /* 0x000fe400078e00ff */
[----:B------:R-:W-:Y:S01]  /*0930*/  IMAD.U32 R27, R27, 0x10000, RZ ;  /* 0x000100001b1b7824 */ /* 0x000fe200078e00ff */
[----:B------:R-:W-:Y:S01]  /*0940*/  FADD R23, R19, R42 ;  /* 0x0000002a13177221 */ /* 0x000fe20000000000 */
[----:B------:R-:W-:Y:S01]  /*0950*/  FADD R22, R17, R74 ;  /* 0x0000004a11167221 */ /* 0x000fe20000000000 */
[----:B------:R-:W-:Y:S01]  /*0960*/  PRMT R17, R51, 0x7632, R17 ;  /* 0x0000763233117816 */ /* 0x000fe20000000011 */
[----:B------:R-:W-:Y:S02]  /*0970*/  IMAD.U32 R19, R16, 0x10000, RZ ;  /* 0x0001000010137824 */ /* 0x000fe400078e00ff */
[----:B------:R-:W-:Y:S02]  /*0980*/  IMAD.U32 R43, R43, 0x10000, RZ ;  /* 0x000100002b2b7824 */ /* 0x000fe400078e00ff */
[----:B------:R-:W-:-:S02]  /*0990*/  IMAD.U32 R21, R44, 0x10000, RZ ;  /* 0x000100002c157824 */ /* 0x000fc400078e00ff */
[----:B------:R-:W-:Y:S02]  /*09a0*/  IMAD.U32 R46, R46, 0x10000, RZ ;  /* 0x000100002e2e7824 */ /* 0x000fe400078e00ff */
[----:B------:R-:W-:Y:S02]  /*09b0*/  IMAD.U32 R24, R24, 0x10000, RZ ;  /* 0x0001000018187824 */ /* 0x000fe400078e00ff */
[----:B------:R-:W-:Y:S01]  /*09c0*/  IMAD.U32 R25, R25, 0x10000, RZ ;  /* 0x0001000019197824 */ /* 0x000fe200078e00ff */
[C-C-:B-1----:R-:W-:Y:S01]  /*09d0*/  FFMA R16, R45.reuse, R30, R20.reuse ;  /* 0x0000001e2d107223 */ /* 0x142fe20000000014 */
[C-C-:B------:R-:W-:Y:S01]  /*09e0*/  FFMA R29, R26.reuse, R29, R27.reuse ;  /* 0x0000001d1a1d7223 */ /* 0x140fe2000000001b */
[----:B--2---:R-:W-:Y:S01]  /*09f0*/  FFMA R33, R26, R33, R27 ;  /* 0x000000211a217223 */ /* 0x004fe2000000001b */
[----:B------:R-:W-:Y:S01]  /*0a00*/  FFMA R34, R45, R34, R20 ;  /* 0x000000222d227223 */ /* 0x000fe20000000014 */
[----:B------:R-:W-:Y:S02]  /*0a10*/  PRMT R26, R53, 0x7632, R26 ;  /* 0x00007632351a7816 */ /* 0x000fe4000000001a */
[----:B------:R-:W-:Y:S01]  /*0a20*/  PRMT R20, R52, 0x7632, R20 ;  /* 0x0000763234147816 */ /* 0x000fe20000000014 */
[----:B------:R-:W-:Y:S01]  /*0a30*/  FADD R76, R18, R43 ;  /* 0x0000002b124c7221 */ /* 0x000fe20000000000 */
[----:B------:R-:W-:Y:S01]  /*0a40*/  IMAD.U32 R42, R17, 0x10000, RZ ;  /* 0x00010000112a7824 */ /* 0x000fe200078e00ff */
[--C-:B------:R-:W-:Y:S01]  /*0a50*/  FFMA R17, R24, R31, R25.reuse ;  /* 0x0000001f18117223 */ /* 0x100fe20000000019 */
[----:B------:R-:W-:Y:S01]  /*0a60*/  IMAD.U32 R51, R51, 0x10000, RZ ;  /* 0x0001000033337824 */ /* 0x000fe200078e00ff */
[C-C-:B------:R-:W-:Y:S01]  /*0a70*/  FFMA R28, R21.reuse, R28, R46.reuse ;  /* 0x0000001c151c7223 */ /* 0x140fe2000000002e */
[----:B------:R-:W-:Y:S01]  /*0a80*/  IMAD.U32 R18, R50, 0x10000, RZ ;  /* 0x0001000032127824 */ /* 0x000fe200078e00ff */
[----:B------:R-:W-:Y:S01]  /*0a90*/  FFMA R35, R24, R35, R25 ;  /* 0x0000002318237223 */ /* 0x000fe20000000019 */
[----:B------:R-:W-:Y:S01]  /*0aa0*/  IMAD.U32 R26, R26, 0x10000, RZ ;  /* 0x000100001a1a7824 */ /* 0x000fe200078e00ff */
[----:B------:R-:W-:Y:S01]  /*0ab0*/  FFMA R32, R21, R32, R46 ;  /* 0x0000002015207223 */ /* 0x000fe2000000002e */
[----:B------:R-:W-:-:S02]  /*0ac0*/  IMAD.U32 R53, R53, 0x10000, RZ ;  /* 0x0001000035357824 */ /* 0x000fc400078e00ff */
[----:B------:R-:W-:Y:S02]  /*0ad0*/  IMAD.U32 R25, R20, 0x10000, RZ ;  /* 0x0001000014197824 */ /* 0x000fe400078e00ff */
[----:B------:R-:W-:Y:S01]  /*0ae0*/  IMAD.U32 R52, R52, 0x10000, RZ ;  /* 0x0001000034347824 */ /* 0x000fe200078e00ff */
[----:B------:R-:W-:Y:S01]  /*0af0*/  FFMA R17, R23, R17, R42 ;  /* 0x0000001117117223 */ /* 0x000fe2000000002a */
[----:B------:R-:W-:Y:S01]  /*0b00*/  FFMA R16, R76, R16, R51 ;  /* 0x000000104c107223 */ /* 0x000fe20000000033 */
[----:B------:R-:W-:Y:S01]  /*0b10*/  FFMA R19, R22, R29, R19 ;  /* 0x0000001d16137223 */ /* 0x000fe20000000013 */
[----:B------:R-:W-:Y:S01]  /*0b20*/  FFMA R18, R75, R28, R18 ;  /* 0x0000001c4b127223 */ /* 0x000fe20000000012 */
[----:B------:R-:W-:Y:S01]  /*0b30*/  FFMA R23, R23, R35, R26 ;  /* 0x0000002317177223 */ /* 0x000fe2000000001a */
[----:B------:R-:W-:Y:S01]  /*0b40*/  FFMA R76, R76, R34, R53 ;  /* 0x000000224c4c7223 */ /* 0x000fe20000000035 */
[----:B------:R-:W-:Y:S01]  /*0b50*/  FFMA R22, R22, R33, R25 ;  /* 0x0000002116167223 */ /* 0x000fe20000000019 */
[----:B------:R-:W-:Y:S01]  /*0b60*/  FFMA R75, R75, R32, R52 ;  /* 0x000000204b4b7223 */ /* 0x000fe20000000034 */
[----:B------:R-:W-:Y:S01]  /*0b70*/  IMAD.MOV.U32 R26, RZ, RZ, 0x3f800000 ;  /* 0x3f800000ff1a7424 */ /* 0x000fe200078e00ff */
[----:B------:R-:W-:Y:S01]  /*0b80*/  CS2R R28, SRZ ;  /* 0x00000000001c7805 */ /* 0x000fe2000001ff00 */
[----:B------:R-:W-:Y:S01]  /*0b90*/  IMAD.MOV.U32 R27, RZ, RZ, RZ ;  /* 0x000000ffff1b7224 */ /* 0x000fe200078e00ff */
[----:B------:R-:W-:Y:S01]  /*0ba0*/  CS2R R30, SRZ ;  /* 0x00000000001e7805 */ /* 0x000fe2000001ff00 */
[----:B------:R-:W-:Y:S01]  /*0bb0*/  CS2R R32, SRZ ;  /* 0x0000000000207805 */ /* 0x000fe2000001ff00 */
[----:B------:R-:W-:-:S02]  /*0bc0*/  IMAD.MOV.U32 R34, RZ, RZ, RZ ;  /* 0x000000ffff227224 */ /* 0x000fc400078e00ff */
[----:B------:R-:W-:Y:S02]  /*0bd0*/  IMAD.MOV.U32 R35, RZ, RZ, 0x3f800000 ;  /* 0x3f800000ff237424 */ /* 0x000fe400078e00ff */
[----:B------:R-:W-:Y:S02]  /*0be0*/  IMAD.MOV.U32 R42, RZ, RZ, 0x3f800000 ;  /* 0x3f800000ff2a7424 */ /* 0x000fe400078e00ff */
[----:B------:R-:W-:Y:S02]  /*0bf0*/  IMAD.MOV.U32 R43, RZ, RZ, 0x3f800000 ;  /* 0x3f800000ff2b7424 */ /* 0x000fe400078e00ff */
[----:B------:R-:W-:Y:S02]  /*0c00*/  IMAD.MOV.U32 R44, RZ, RZ, 0x3f800000 ;  /* 0x3f800000ff2c7424 */ /* 0x000fe400078e00ff */
[----:B------:R-:W-:Y:S02]  /*0c10*/  IMAD.MOV.U32 R45, RZ, RZ, 0x3f800000 ;  /* 0x3f800000ff2d7424 */ /* 0x000fe400078e00ff */
[----:B------:R-:W-:-:S02]  /*0c20*/  IMAD.MOV.U32 R46, RZ, RZ, 0x3f800000 ;  /* 0x3f800000ff2e7424 */ /* 0x000fc400078e00ff */
[----:B------:R-:W-:Y:S02]  /*0c30*/  IMAD.MOV.U32 R47, RZ, RZ, 0x3f800000 ;  /* 0x3f800000ff2f7424 */ /* 0x000fe400078e00ff */
[----:B------:R-:W-:Y:S02]  /*0c40*/  IMAD.MOV.U32 R50, RZ, RZ, R18 ;  /* 0x000000ffff327224 */ /* 0x000fe400078e0012 */
[----:B------:R-:W-:Y:S02]  /*0c50*/  IMAD.MOV.U32 R73, RZ, RZ, R19 ;  /* 0x000000ffff497224 */ /* 0x000fe400078e0013 */
[----:B------:R-:W-:Y:S02]  /*0c60*/  IMAD.MOV.U32 R24, RZ, RZ, R16 ;  /* 0x000000ffff187224 */ /* 0x000fe400078e0010 */
[----:B------:R-:W-:Y:S02]  /*0c70*/  IMAD.MOV.U32 R25, RZ, RZ, R17 ;  /* 0x000000ffff197224 */ /* 0x000fe400078e0011 */
[----:B------:R-:W-:-:S02]  /*0c80*/  IMAD.MOV.U32 R52, RZ, RZ, R75 ;  /* 0x000000ffff347224 */ /* 0x000fc400078e004b */
[----:B------:R-:W-:Y:S02]  /*0c90*/  IMAD.MOV.U32 R51, RZ, RZ, R22 ;  /* 0x000000ffff337224 */ /* 0x000fe400078e0016 */
[----:B------:R-:W-:Y:S02]  /*0ca0*/  IMAD.MOV.U32 R74, RZ, RZ, R76 ;  /* 0x000000ffff4a7224 */ /* 0x000fe400078e004c */
[----:B------:R-:W-:Y:S01]  /*0cb0*/  IMAD.MOV.U32 R53, RZ, RZ, R23 ;  /* 0x000000ffff357224 */ /* 0x000fe200078e0017 */
[----:B------:R-:W-:Y:S05]  /*0cc0*/  @!P0 BRA `(.L_x_0) ;  /* 0x0000070000008947 */ /* 0x000fea0003800000 */
[----:B------:R-:W-:Y:S01]  /*0cd0*/  FADD R26, R65, 1 ;  /* 0x3f800000411a7421 */ /* 0x000fe20000000000 */
[----:B------:R-:W-:Y:S01]  /*0ce0*/  FADD R28, R18, -R49 ;  /* 0x80000031121c7221 */ /* 0x000fe20000000000 */
[----:B------:R-:W-:Y:S01]  /*0cf0*/  FADD R35, R64, 1 ;  /* 0x3f80000040237421 */ /* 0x000fe20000000000 */
[----:B------:R-:W-:Y:S01]  /*0d00*/  FADD R42, R63, 1 ;  /* 0x3f8000003f2a7421 */ /* 0x000fe20000000000 */
[----:B------:R-:W-:Y:S01]  /*0d10*/  FMUL R21, R26, 0.25 ;  /* 0x3e8000001a157820 */ /* 0x000fe20000400000 */
[----:B------:R-:W-:Y:S01]  /*0d20*/  FMUL R25, R28, 0.25 ;  /* 0x3e8000001c197820 */ /* 0x000fe20000400000 */
[C---:B------:R-:W-:Y:S01]  /*0d30*/  FSETP.GEU.AND P5, PT, |R26|.reuse, 1.175494350822287508e-38, PT ;  /* 0x008000001a00780b */ /* 0x040fe20003fae200 */
[----:B------:R-:W-:Y:S01]  /*0d40*/  FADD R27, R19, -R54 ;  /* 0x80000036131b7221 */ /* 0x000fe20000000000 */
[----:B------:R-:W-:Y:S01]  /*0d50*/  FSETP.GT.AND P4, PT, |R26|, 8.50705917302346158658e+37, PT ;  /* 0x7e8000001a00780b */ /* 0x000fe20003f84200 */
[C---:B------:R-:W-:Y:S01]  /*0d60*/  FMUL R20, R35.reuse, 0.25 ;  /* 0x3e80000023147820 */ /* 0x040fe20000400000 */
[----:B------:R-:W-:Y:S01]  /*0d70*/  FSETP.GEU.AND P0, PT, |R35|, 1.175494350822287508e-38, PT ;  /* 0x008000002300780b */ /* 0x000fe20003f0e200 */
[----:B------:R-:W-:Y:S01]  /*0d80*/  FMUL R29, R42, 0.25 ;  /* 0x3e8000002a1d7820 */ /* 0x000fe20000400000 */
[----:B------:R-:W-:Y:S01]  /*0d90*/  FSEL R21, R21, R26, P4 ;  /* 0x0000001a15157208 */ /* 0x000fe20002000000 */
[----:B------:R-:W-:Y:S01]  /*0da0*/  FMUL R24, R27, 0.25 ;  /* 0x3e8000001b187820 */ /* 0x000fe20000400000 */
[----:B------:R-:W-:Y:S01]  /*0db0*/  FSEL R25, R25, R28, P4 ;  /* 0x0000001c19197208 */ /* 0x000fe20002000000 */
[----:B------:R-:W-:Y:S01]  /*0dc0*/  FADD R43, R62, 1 ;  /* 0x3f8000003e2b7421 */ /* 0x000fe20000000000 */
[C---:B------:R-:W-:Y:S01]  /*0dd0*/  FSETP.GEU.AND P4, PT, |R42|.reuse, 1.175494350822287508e-38, PT ;  /* 0x008000002a00780b */ /* 0x040fe20003f8e200 */
[----:B------:R-:W-:Y:S01]  /*0de0*/  FADD R44, R11, 1 ;  /* 0x3f8000000b2c7421 */ /* 0x000fe20000000000 */
[----:B------:R-:W-:Y:S01]  /*0df0*/  FSETP.GT.AND P6, PT, |R35|, 8.50705917302346158658e+37, PT ;  /* 0x7e8000002300780b */ /* 0x000fe20003fc4200 */
[----:B------:R-:W-:Y:S01]  /*0e00*/  @!P5 FMUL R21, R21, 16777216 ;  /* 0x4b8000001515d820 */ /* 0x000fe20000400000 */
[----:B------:R-:W-:Y:S01]  /*0e10*/  FSETP.GT.AND P1, PT, |R42|, 8.50705917302346158658e+37, PT ;  /* 0x7e8000002a00780b */ /* 0x000fe20003f24200 */
[----:B------:R-:W-:Y:S01]  /*0e20*/  FMUL R30, R43, 0.25 ;  /* 0x3e8000002b1e7820 */ /* 0x000fe20000400000 */
[----:B------:R-:W-:Y:S01]  /*0e30*/  FSEL R20, R20, R35, P6 ;  /* 0x0000002314147208 */ /* 0x000fe20003000000 */
[----:B------:R-:W-:Y:S01]  /*0e40*/  @!P5 FMUL R25, R25, 16777216 ;  /* 0x4b8000001919d820 */ /* 0x000fe20000400000 */
[----:B------:R-:W-:Y:S01]  /*0e50*/  FSEL R31, R29, R42, P1 ;  /* 0x0000002a1d1f7208 */ /* 0x000fe20000800000 */
[----:B------:R0:W1:Y:S01]  /*0e60*/  MUFU.RCP R50, R21 ;  /* 0x0000001500327308 */ /* 0x0000620000001000 */
[----:B------:R-:W-:Y:S01]  /*0e70*/  FSEL R24, R24, R27, P6 ;  /* 0x0000001b18187208 */ /* 0x000fe20003000000 */
[----:B------:R-:W-:Y:S01]  /*0e80*/  @!P0 FMUL R20, R20, 16777216 ;  /* 0x4b80000014148820 */ /* 0x000fe20000400000 */
[----:B------:R-:W-:Y:S01]  /*0e90*/  FSETP.GT.AND P6, PT, |R43|, 8.50705917302346158658e+37, PT ;  /* 0x7e8000002b00780b */ /* 0x000fe20003fc4200 */
[----:B------:R-:W-:Y:S01]  /*0ea0*/  @!P4 FMUL R31, R31, 16777216 ;  /* 0x4b8000001f1fc820 */ /* 0x000fe20000400000 */
[----:B------:R-:W-:Y:S01]  /*0eb0*/  FSETP.GEU.AND P5, PT, |R43|, 1.175494350822287508e-38, PT ;  /* 0x008000002b00780b */ /* 0x000fe20003fae200 */
[----:B------:R-:W-:Y:S01]  /*0ec0*/  @!P0 FMUL R24, R24, 16777216 ;  /* 0x4b80000018188820 */ /* 0x000fe20000400000 */
[----:B------:R-:W-:Y:S01]  /*0ed0*/  FSEL R33, R30, R43, P6 ;  /* 0x0000002b1e217208 */ /* 0x000fe20003000000 */
[----:B------:R-:W-:Y:S01]  /*0ee0*/  FADD R30, R16, -R55 ;  /* 0x80000037101e7221 */ /* 0x000fe20000000000 */
[----:B------:R2:W3:Y:S01]  /*0ef0*/  MUFU.RCP R73, R20 ;  /* 0x0000001400497308 */ /* 0x0004e20000001000 */
[----:B------:R-:W-:Y:S01]  /*0f00*/  FSETP.GEU.AND P0, PT, |R44|, 1.175494350822287508e-38, PT ;  /* 0x008000002c00780b */ /* 0x000fe20003f0e200 */
[----:B------:R-:W-:Y:S01]  /*0f10*/  FADD R29, R17, -R56 ;  /* 0x80000038111d7221 */ /* 0x000fe20000000000 */
[----:B0-----:R-:W-:Y:S01]  /*0f20*/  FMUL R21, R30, 0.25 ;  /* 0x3e8000001e157820 */ /* 0x001fe20000400000 */
[----:B------:R-:W-:Y:S01]  /*0f30*/  FADD R46, R13, 1 ;  /* 0x3f8000000d2e7421 */ /* 0x000fe20000000000 */
[----:B------:R-:W-:Y:S01]  /*0f40*/  FADD R45, R12, 1 ;  /* 0x3f8000000c2d7421 */ /* 0x000fe20000000000 */
[----:B------:R-:W-:Y:S01]  /*0f50*/  FADD R34, R76, -R59 ;  /* 0x8000003b4c227221 */ /* 0x000fe20000000000 */
[----:B-1----:R-:W-:Y:S01]  /*0f60*/  FFMA R50, R50, R25, R49 ;  /* 0x0000001932327223 */ /* 0x002fe20000000031 */
[----:B------:R-:W0:Y:S01]  /*0f70*/  MUFU.RCP R32, R31 ;  /* 0x0000001f00207308 */ /* 0x000e220000001000 */
[----:B------:R-:W-:Y:S01]  /*0f80*/  @!P5 FMUL R33, R33, 16777216 ;  /* 0x4b8000002121d820 */ /* 0x000fe20000400000 */
[----:B------:R-:W-:Y:S01]  /*0f90*/  FSEL R21, R21, R30, P1 ;  /* 0x0000001e15157208 */ /* 0x000fe20000800000 */
[C---:B------:R-:W-:Y:S01]  /*0fa0*/  FMUL R25, R44.reuse, 0.25 ;  /* 0x3e8000002c197820 */ /* 0x040fe20000400000 */
[----:B------:R-:W-:Y:S01]  /*0fb0*/  FSETP.GT.AND P1, PT, |R44|, 8.50705917302346158658e+37, PT ;  /* 0x7e8000002c00780b */ /* 0x000fe20003f24200 */
[----:B--2---:R-:W-:Y:S01]  /*0fc0*/  FMUL R20, R29, 0.25 ;  /* 0x3e8000001d147820 */ /* 0x004fe20000400000 */
[----:B------:R-:W-:Y:S01]  /*0fd0*/  FADD R47, R14, 1 ;  /* 0x3f8000000e2f7421 */ /* 0x000fe20000000000 */
[----:B------:R-:W-:Y:S01]  /*0fe0*/  @!P4 FMUL R21, R21, 16777216 ;  /* 0x4b8000001515c820 */ /* 0x000fe20000400000 */
[----:B------:R-:W1:Y:S01]  /*0ff0*/  MUFU.RCP R33, R33 ;  /* 0x0000002100217308 */ /* 0x000e620000001000 */
[----:B---3--:R-:W-:Y:S01]  /*1000*/  FFMA R73, R73, R24, R54 ;  /* 0x0000001849497223 */ /* 0x008fe20000000036 */
[----:B------:R-:W-:-:S02]  /*1010*/  FSEL R20, R20, R29, P6 ;  /* 0x0000001d14147208 */ /* 0x000fc40003000000 */
[C---:B------:R-:W-:Y:S02]  /*1020*/  FSETP.GEU.AND P4, PT, |R45|.reuse, 1.175494350822287508e-38, PT ;  /* 0x008000002d00780b */ /* 0x040fe40003f8e200 */
[----:B------:R-:W-:Y:S01]  /*1030*/  FSETP.GT.AND P6, PT, |R45|, 8.50705917302346158658e+37, PT ;  /* 0x7e8000002d00780b */ /* 0x000fe20003fc4200 */
[----:B------:R-:W-:Y:S01]  /*1040*/  @!P5 FMUL R20, R20, 16777216 ;  /* 0x4b8000001414d820 */ /* 0x000fe20000400000 */
[----:B0-----:R-:W-:Y:S01]  /*1050*/  FFMA R24, R32, R21, R55 ;  /* 0x0000001520187223 */ /* 0x001fe20000000037 */
[----:B------:R-:W-:Y:S01]  /*1060*/  FSEL R21, R25, R44, P1 ;  /* 0x0000002c19157208 */ /* 0x000fe20000800000 */
[----:B------:R-:W-:Y:S01]  /*1070*/  FADD R32, R75, -R57 ;  /* 0x800000394b207221 */ /* 0x000fe20000000000 */
[----:B------:R-:W-:-:S03]  /*1080*/  FSETP.GT.AND P5, PT, |R46|, 8.50705917302346158658e+37, PT ;  /* 0x7e8000002e00780b */ /* 0x000fc60003fa4200 */
[----:B------:R-:W-:Y:S01]  /*1090*/  FMUL R31, R32, 0.25 ;  /* 0x3e800000201f7820 */ /* 0x000fe20000400000 */
[----:B------:R-:W-:Y:S01]  /*10a0*/  @!P0 FMUL R21, R21, 16777216 ;  /* 0x4b80000015158820 */ /* 0x000fe20000400000 */
[----:B-1----:R-:W-:Y:S01]  /*10b0*/  FFMA R25, R33, R20, R56 ;  /* 0x0000001421197223 */ /* 0x002fe20000000038 */
[C---:B------:R-:W-:Y:S01]  /*10c0*/  FMUL R33, R46.reuse, 0.25 ;  /* 0x3e8000002e217820 */ /* 0x040fe20000400000 */
[----:B------:R-:W-:Y:S01]  /*10d0*/  FMUL R20, R45, 0.25 ;  /* 0x3e8000002d147820 */ /* 0x000fe20000400000 */
[----:B------:R0:W1:Y:S01]  /*10e0*/  MUFU.RCP R52, R21 ;  /* 0x0000001500347308 */ /* 0x0000620000001000 */
[----:B------:R-:W-:Y:S02]  /*10f0*/  FSEL R31, R31, R32, P1 ;  /* 0x000000201f1f7208 */ /* 0x000fe40000800000 */
[----:B------:R-:W-:Y:S02]  /*1100*/  FSETP.GEU.AND P1, PT, |R46|, 1.175494350822287508e-38, PT ;  /* 0x008000002e00780b */ /* 0x000fe40003f2e200 */
[----:B------:R-:W-:Y:S01]  /*1110*/  FSEL R33, R33, R46, P5 ;  /* 0x0000002e21217208 */ /* 0x000fe20002800000 */
[----:B------:R-:W-:Y:S01]  /*1120*/  @!P0 FMUL R31, R31, 16777216 ;  /* 0x4b8000001f1f8820 */ /* 0x000fe20000400000 */
[----:B------:R-:W-:Y:S01]  /*1130*/  FSEL R20, R20, R45, P6 ;  /* 0x0000002d14147208 */ /* 0x000fe20003000000 */
[----:B0-----:R-:W-:Y:S01]  /*1140*/  FMUL R21, R34, 0.25 ;  /* 0x3e80000022157820 */ /* 0x001fe20000400000 */
[----:B------:R-:W-:-:S03]  /*1150*/  FSETP.GT.AND P0, PT, |R47|, 8.50705917302346158658e+37, PT ;  /* 0x7e8000002f00780b */ /* 0x000fc60003f04200 */
[----:B------:R-:W-:Y:S01]  /*1160*/  @!P4 FMUL R20, R20, 16777216 ;  /* 0x4b8000001414c820 */ /* 0x000fe20000400000 */
[----:B------:R-:W-:-:S03]  /*1170*/  FSEL R21, R21, R34, P5 ;  /* 0x0000002215157208 */ /* 0x000fc60002800000 */
[----:B------:R-:W-:Y:S01]  /*1180*/  @!P1 FMUL R33, R33, 16777216 ;  /* 0x4b80000021219820 */ /* 0x000fe20000400000 */
[----:B-1----:R-:W-:Y:S01]  /*1190*/  FFMA R52, R52, R31, R57 ;  /* 0x0000001f34347223 */ /* 0x002fe20000000039 */
[----:B------:R-:W-:Y:S01]  /*11a0*/  FADD R31, R22, -R58 ;  /* 0x8000003a161f7221 */ /* 0x000fe20000000000 */
[----:B------:R0:W1:Y:S01]  /*11b0*/  MUFU.RCP R51, R20 ;  /* 0x0000001400337308 */ /* 0x0000620000001000 */
[----:B------:R-:W-:Y:S01]  /*11c0*/  @!P1 FMUL R21, R21, 16777216 ;  /* 0x4b80000015159820 */ /* 0x000fe20000400000 */
[----:B------:R-:W-:Y:S01]  /*11d0*/  FSETP.GEU.AND P1, PT, |R47|, 1.175494350822287508e-38, PT ;  /* 0x008000002f00780b */ /* 0x000fe20003f2e200 */
[----:B------:R-:W-:-:S05]  /*11e0*/  FMUL R74, R31, 0.25 ;  /* 0x3e8000001f4a7820 */ /* 0x000fca0000400000 */
[----:B------:R-:W2:Y:S01]  /*11f0*/  MUFU.RCP R33, R33 ;  /* 0x0000002100217308 */ /* 0x000ea20000001000 */
[----:B0-----:R-:W-:Y:S01]  /*1200*/  FMUL R20, R47, 0.25 ;  /* 0x3e8000002f147820 */ /* 0x001fe20000400000 */
[----:B------:R-:W-:-:S04]  /*1210*/  FSEL R74, R74, R31, P6 ;  /* 0x0000001f4a4a7208 */ /* 0x000fc80003000000 */
[----:B------:R-:W-:Y:S01]  /*1220*/  FSEL R20, R20, R47, P0 ;  /* 0x0000002f14147208 */ /* 0x000fe20000000000 */
[----:B------:R-:W-:-:S04]  /*1230*/  @!P4 FMUL R74, R74, 16777216 ;  /* 0x4b8000004a4ac820 */ /* 0x000fc80000400000 */
[----:B-1----:R-:W-:Y:S01]  /*1240*/  FFMA R51, R51, R74, R58 ;  /* 0x0000004a33337223 */ /* 0x002fe2000000003a */
[----:B------:R-:W-:Y:S01]  /*1250*/  @!P1 FMUL R20, R20, 16777216 ;  /* 0x4b80000014149820 */ /* 0x000fe20000400000 */
[----:B--2---:R-:W-:Y:S01]  /*1260*/  FFMA R74, R33, R21, R59 ;  /* 0x00000015214a7223 */ /* 0x004fe2000000003b */
[----:B------:R-:W-:Y:S02]  /*1270*/  FADD R33, R23, -R60 ;  /* 0x8000003c17217221 */ /* 0x000fe40000000000 */
[----:B------:R0:W1:Y:S02]  /*1280*/  MUFU.RCP R53, R20 ;  /* 0x0000001400357308 */ /* 0x0000640000001000 */
[----:B------:R-:W-:-:S05]  /*1290*/  FMUL R21, R33, 0.25 ;  /* 0x3e80000021157820 */ /* 0x000fca0000400000 */
[----:B------:R-:W-:Y:S01]  /*12a0*/  FSEL R21, R21, R33, P0 ;  /* 0x0000002115157208 */ /* 0x000fe20000000000 */
[----:B0-----:R-:W-:-:S04]  /*12b0*/  FADD R20, R75, -R52 ;  /* 0x800000344b147221 */ /* 0x001fc80000000000 */
[----:B------:R-:W-:Y:S01]  /*12c0*/  @!P1 FMUL R21, R21, 16777216 ;  /* 0x4b80000015159820 */ /* 0x000fe20000400000 */
[----:B------:R-:W-:Y:S01]  /*12d0*/  FFMA R32, R32, R20, R39 ;  /* 0x0000001420207223 */ /* 0x000fe20000000027 */
[----:B------:R-:W-:Y:S02]  /*12e0*/  FADD R20, R17, -R25 ;  /* 0x8000001911147221 */ /* 0x000fe40000000000 */
[----:B-1----:R-:W-:Y:S02]  /*12f0*/  FFMA R53, R53, R21, R60 ;  /* 0x0000001535357223 */ /* 0x002fe4000000003c */
[----:B------:R-:W-:Y:S01]  /*1300*/  FFMA R29, R29, R20, R38 ;  /* 0x000000141d1d7223 */ /* 0x000fe20000000026 */
[----:B------:R-:W-:Y:S01]  /*1310*/  FADD R20, R16, -R24 ;  /* 0x8000001810147221 */ /* 0x000fe20000000000 */
[----:B------:R-:W-:-:S03]  /*1320*/  FADD R21, R23, -R53 ;  /* 0x8000003517157221 */ /* 0x000fc60000000000 */
[----:B------:R-:W-:Y:S01]  /*1330*/  FFMA R30, R30, R20, R37 ;  /* 0x000000141e1e7223 */ /* 0x000fe20000000025 */
        /* <DEDUP_REMOVED lines=9> */
.L_x_0:
[----:B------:R-:W-:Y:S01]  /*13d0*/  BAR.SYNC.DEFER_BLOCKING 0x0 ;  /* 0x0000000000007b1d */ /* 0x000fe20000010000 */
[----:B------:R-:W-:Y:S02]  /*13e0*/  F2FP.BF16.PACK_AB R20, R19, R18 ;  /* 0x000000121314723e */ /* 0x000fe400000010ff */
[----:B------:R-:W-:Y:S02]  /*13f0*/  F2FP.BF16.PACK_AB R21, R17, R16 ;  /* 0x000000101115723e */ /* 0x000fe400000010ff */
[----:B------:R-:W-:Y:S02]  /*1400*/  F2FP.BF16.PACK_AB R22, R22, R75 ;  /* 0x0000004b1616723e */ /* 0x000fe400000010ff */
[----:B------:R-:W-:Y:S02]  /*1410*/  F2FP.BF16.PACK_AB R23, R23, R76 ;  /* 0x0000004c1717723e */ /* 0x000fe400000010ff */
[----:B------:R-:W-:-:S02]  /*1420*/  FSEL R55, R24, R55, !P3 ;  /* 0x0000003718377208 */ /* 0x000fc40005800000 */
[----:B------:R-:W-:Y:S02]  /*1430*/  SHF.R.S32.HI R76, RZ, 0x1f, R61 ;  /* 0x0000001fff4c7819 */ /* 0x000fe4000001143d */
[----:B------:R-:W-:Y:S02]  /*1440*/  LEA R24, P0, R61, c[0x0][0x1a0], 0x1 ;  /* 0x000068003d187a11 */ /* 0x000fe400078008ff */
[----:B------:R-:W-:Y:S02]  /*1450*/  FSEL R56, R25, R56, !P3 ;  /* 0x0000003819387208 */ /* 0x000fe40005800000 */
[----:B------:R-:W-:Y:S02]  /*1460*/  LEA.HI.X R25, R61, c[0x0][0x1a4], R76, 0x1, P0 ;  /* 0x000069003d197a11 */ /* 0x000fe400000f0c4c */
[----:B------:R-:W-:Y:S02]  /*1470*/  IADD3 R2, P0, R2, 0x200, RZ ;  /* 0x0000020002027810 */ /* 0x000fe40007f1e0ff */
[----:B------:R-:W-:-:S02]  /*1480*/  IADD3 R6, P1, R6, 0x400, RZ ;  /* 0x0000040006067810 */ /* 0x000fc40007f3e0ff */
[----:B------:R-:W-:Y:S01]  /*1490*/  IADD3 R4, P4, R4, 0x800, RZ ;  /* 0x0000080004047810 */ /* 0x000fe20007f9e0ff */
[----:B------:R-:W-:Y:S01]  /*14a0*/  STS.64 [R68], R20 ;  /* 0x0000001444007388 */ /* 0x000fe20000000a00 */
[----:B------:R-:W-:Y:S01]  /*14b0*/  IMAD.X R0, RZ, RZ, R0, P0 ;  /* 0x000000ffff007224 */ /* 0x000fe200000e0600 */
[----:B------:R-:W-:Y:S01]  /*14c0*/  ISETP.GE.U32.AND P0, PT, R2, 0xa00, PT ;  /* 0x00000a000200780c */ /* 0x000fe20003f06070 */
[----:B------:R-:W-:Y:S01]  /*14d0*/  IMAD.X R5, RZ, RZ, R5, P1 ;  /* 0x000000ffff057224 */ /* 0x000fe200008e0605 */
[----:B------:R-:W-:Y:S01]  /*14e0*/  STS.64 [R68+0x410], R22 ;  /* 0x0004101644007388 */ /* 0x000fe20000000a00 */
[----:B------:R-:W-:Y:S01]  /*14f0*/  IADD3 R10, P5, R10, 0x400, RZ ;  /* 0x000004000a0a7810 */ /* 0x000fe20007fbe0ff */
[----:B------:R-:W-:Y:S01]  /*1500*/  IMAD.X R3, RZ, RZ, R3, P4 ;  /* 0x000000ffff037224 */ /* 0x000fe200020e0603 */
[----:B------:R-:W-:Y:S01]  /*1510*/  ISETP.GE.U32.AND.EX P0, PT, R0, RZ, PT, P0 ;  /* 0x000000ff0000720c */ /* 0x000fe20003f06100 */
[----:B------:R-:W-:Y:S01]  /*1520*/  BAR.SYNC.DEFER_BLOCKING 0x0 ;  /* 0x0000000000007b1d */ /* 0x000fe20000010000 */
[----:B------:R-:W-:Y:S01]  /*1530*/  IADD3 R8, P6, R8, 0x400, RZ ;  /* 0x0000040008087810 */ /* 0x000fe20007fde0ff */
[----:B------:R-:W-:Y:S01]  /*1540*/  IMAD.X R9, RZ, RZ, R9, P5 ;  /* 0x000000ffff097224 */ /* 0x000fe200028e0609 */
[----:B------:R-:W-:-:S02]  /*1550*/  FSEL R54, R73, R54, !P3 ;  /* 0x0000003649367208 */ /* 0x000fc40005800000 */
[----:B------:R-:W-:Y:S01]  /*1560*/  FSEL R57, R52, R57, !P3 ;  /* 0x0000003934397208 */ /* 0x000fe20005800000 */
[----:B------:R-:W-:Y:S01]  /*1570*/  IMAD.X R7, RZ, RZ, R7, P6 ;  /* 0x000000ffff077224 */ /* 0x000fe200030e0607 */
[----:B------:R-:W-:Y:S02]  /*1580*/  FSEL R58, R51, R58, !P3 ;  /* 0x0000003a333a7208 */ /* 0x000fe40005800000 */
[----:B------:R-:W-:Y:S02]  /*1590*/  FSEL R59, R74, R59, !P3 ;  /* 0x0000003b4a3b7208 */ /* 0x000fe40005800000 */
[----:B------:R-:W-:Y:S02]  /*15a0*/  FSEL R60, R53, R60, !P3 ;  /* 0x0000003c353c7208 */ /* 0x000fe40005800000 */
[----:B------:R-:W-:Y:S02]  /*15b0*/  FSEL R15, R28, R15, !P3 ;  /* 0x0000000f1c0f7208 */ /* 0x000fe40005800000 */
[----:B------:R-:W-:-:S02]  /*15c0*/  FSEL R36, R27, R36, !P3 ;  /* 0x000000241b247208 */ /* 0x000fc40005800000 */
[----:B------:R-:W-:Y:S02]  /*15d0*/  FSEL R37, R30, R37, !P3 ;  /* 0x000000251e257208 */ /* 0x000fe40005800000 */
[----:B------:R-:W-:Y:S02]  /*15e0*/  FSEL R38, R29, R38, !P3 ;  /* 0x000000261d267208 */ /* 0x000fe40005800000 */
[----:B------:R-:W-:Y:S02]  /*15f0*/  FSEL R39, R32, R39, !P3 ;  /* 0x0000002720277208 */ /* 0x000fe40005800000 */
[----:B------:R-:W-:Y:S01]  /*1600*/  FSEL R40, R31, R40, !P3 ;  /* 0x000000281f287208 */ /* 0x000fe20005800000 */
[----:B------:R-:W0:Y:S01]  /*1610*/  LDS.128 R16, [R69] ;  /* 0x0000000045107984 */ /* 0x000e220000000c00 */
[----:B------:R-:W-:Y:S02]  /*1620*/  FSEL R41, R34, R41, !P3 ;  /* 0x0000002922297208 */ /* 0x000fe40005800000 */
[----:B------:R-:W-:-:S02]  /*1630*/  FSEL R48, R33, R48, !P3 ;  /* 0x0000003021307208 */ /* 0x000fc40005800000 */
[----:B------:R-:W-:Y:S02]  /*1640*/  FSEL R65, R26, R65, !P3 ;  /* 0x000000411a417208 */ /* 0x000fe40005800000 */
[----:B------:R-:W-:Y:S02]  /*1650*/  FSEL R64, R35, R64, !P3 ;  /* 0x0000004023407208 */ /* 0x000fe40005800000 */
[----:B------:R-:W-:Y:S02]  /*1660*/  FSEL R63, R42, R63, !P3 ;  /* 0x0000003f2a3f7208 */ /* 0x000fe40005800000 */
[----:B------:R-:W-:Y:S02]  /*1670*/  FSEL R62, R43, R62, !P3 ;  /* 0x0000003e2b3e7208 */ /* 0x000fe40005800000 */
[----:B------:R-:W-:Y:S02]  /*1680*/  FSEL R11, R44, R11, !P3 ;  /* 0x0000000b2c0b7208 */ /* 0x000fe40005800000 */
[----:B------:R-:W-:-:S02]  /*1690*/  FSEL R12, R45, R12, !P3 ;  /* 0x0000000c2d0c7208 */ /* 0x000fc40005800000 */
[----:B------:R-:W-:Y:S02]  /*16a0*/  FSEL R13, R46, R13, !P3 ;  /* 0x0000000d2e0d7208 */ /* 0x000fe40005800000 */
[----:B------:R-:W-:Y:S02]  /*16b0*/  FSEL R14, R47, R14, !P3 ;  /* 0x0000000e2f0e7208 */ /* 0x000fe40005800000 */
[----:B------:R-:W-:Y:S01]  /*16c0*/  FSEL R49, R50, R49, !P3 ;  /* 0x0000003132317208 */ /* 0x000fe20005800000 */
[----:B0-----:R0:W-:Y:S01]  /*16d0*/  @!P2 STG.E.128 [R24.64], R16 ;  /* 0x000000101800a986 */ /* 0x0011e2000c101d04 */
[----:B------:R-:W-:Y:S01]  /*16e0*/  @P0 CALL.REL.NOINC `(.L_x_1) ;  /* 0x0000001000000944 */ /* 0x000fe20003c00000 */
[----:B------:R-:W-:Y:S05]  /*16f0*/  BRA `(.L_x_2) ;  /* 0xffffeda000007947 */ /* 0x000fea000383ffff */
.L_x_1:
[----:B------:R-:W-:Y:S01]  /*1700*/  FADD R4, R65, R64 ;  /* 0x0000004041047221 */ /* 0x000fe20000000000 */
[----:B------:R-:W-:Y:S01]  /*1710*/  FMUL R5, R64, 0.25 ;  /* 0x3e80000040057820 */ /* 0x000fe20000400000 */
[----:B------:R-:W-:Y:S01]  /*1720*/  FADD R2, R11, R12 ;  /* 0x0000000c0b027221 */ /* 0x000fe20000000000 */
[C---:B------:R-:W-:Y:S01]  /*1730*/  FMUL R0, R63.reuse, 0.25 ;  /* 0x3e8000003f007820 */ /* 0x040fe20000400000 */
[----:B------:R-:W-:Y:S01]  /*1740*/  FADD R3, R63, R4 ;  /* 0x000000043f037221 */ /* 0x000fe20000000000 */
[----:B------:R-:W-:Y:S01]  /*1750*/  FSETP.GT.AND P0, PT, |R4|, 8.50705917302346158658e+37, PT ;  /* 0x7e8000000400780b */ /* 0x000fe20003f04200 */
[----:B------:R-:W-:Y:S01]  /*1760*/  FMUL R21, R2, 0.25 ;  /* 0x3e80000002157820 */ /* 0x000fe20000400000 */
[C---:B------:R-:W-:Y:S01]  /*1770*/  FSETP.GEU.AND P4, PT, |R4|.reuse, 1.175494350822287508e-38, PT ;  /* 0x008000000400780b */ /* 0x040fe20003f8e200 */
[----:B------:R-:W-:Y:S01]  /*1780*/  FMUL R10, R3, 0.25 ;  /* 0x3e800000030a7820 */ /* 0x000fe20000400000 */
[----:B0-----:R-:W-:Y:S01]  /*1790*/  FSEL R17, R5, R64, P0 ;  /* 0x0000004005117208 */ /* 0x001fe20000000000 */
[----:B------:R-:W-:Y:S01]  /*17a0*/  FMUL R5, R4, 0.25 ;  /* 0x3e80000004057820 */ /* 0x000fe20000400000 */
[----:B------:R-:W-:Y:S01]  /*17b0*/  FSETP.GEU.AND P5, PT, |R2|, 1.175494350822287508e-38, PT ;  /* 0x008000000200780b */ /* 0x000fe20003fae200 */
[----:B------:R-:W-:Y:S01]  /*17c0*/  FMUL R23, R12, 0.25 ;  /* 0x3e8000000c177820 */ /* 0x000fe20000400000 */
[----:B------:R-:W-:Y:S01]  /*17d0*/  FSETP.GT.AND P1, PT, |R3|, 8.50705917302346158658e+37, PT ;  /* 0x7e8000000300780b */ /* 0x000fe20003f24200 */
[----:B------:R-:W-:Y:S01]  /*17e0*/  FMUL R22, R13, 0.25 ;  /* 0x3e8000000d167820 */ /* 0x000fe20000400000 */
[----:B------:R-:W-:Y:S01]  /*17f0*/  FSETP.GT.AND P6, PT, |R2|, 8.50705917302346158658e+37, PT ;  /* 0x7e8000000200780b */ /* 0x000fe20003fc4200 */
[----:B------:R-:W-:Y:S01]  /*1800*/  FMUL R19, R62, 0.25 ;  /* 0x3e8000003e137820 */ /* 0x000fe20000400000 */
[----:B------:R-:W-:Y:S01]  /*1810*/  FSEL R9, R5, R4, P0 ;  /* 0x0000000405097208 */ /* 0x000fe20000000000 */
[----:B------:R-:W-:Y:S01]  /*1820*/  FADD R5, R13, R2 ;  /* 0x000000020d057221 */ /* 0x000fe20000000000 */
[----:B------:R-:W-:Y:S01]  /*1830*/  FSETP.GEU.AND P0, PT, |R3|, 1.175494350822287508e-38, PT ;  /* 0x008000000300780b */ /* 0x000fe20003f0e200 */
[----:B------:R-:W-:Y:S01]  /*1840*/  @!P4 FMUL R17, R17, 16777216 ;  /* 0x4b8000001111c820 */ /* 0x000fe20000400000 */
[----:B------:R-:W-:Y:S01]  /*1850*/  FSEL R21, R21, R2, P6 ;  /* 0x0000000215157208 */ /* 0x000fe20003000000 */
[----:B------:R-:W-:Y:S01]  /*1860*/  @!P4 FMUL R9, R9, 16777216 ;  /* 0x4b8000000909c820 */ /* 0x000fe20000400000 */
[----:B------:R-:W-:Y:S01]  /*1870*/  FSEL R18, R10, R3, P1 ;  /* 0x000000030a127208 */ /* 0x000fe20000800000 */
[C---:B------:R-:W-:Y:S01]  /*1880*/  FMUL R10, R5.reuse, 0.25 ;  /* 0x3e800000050a7820 */ /* 0x040fe20000400000 */
[----:B------:R-:W-:Y:S01]  /*1890*/  FSEL R63, R0, R63, P1 ;  /* 0x0000003f003f7208 */ /* 0x000fe20000800000 */
[----:B------:R-:W-:Y:S01]  /*18a0*/  FADD R0, R62, R3 ;  /* 0x000000033e007221 */ /* 0x000fe20000000000 */
[----:B------:R-:W-:Y:S01]  /*18b0*/  FSETP.GT.AND P4, PT, |R5|, 8.50705917302346158658e+37, PT ;  /* 0x7e8000000500780b */ /* 0x000fe20003f84200 */
[----:B------:R0:W1:Y:S01]  /*18c0*/  MUFU.RCP R16, R9 ;  /* 0x0000000900107308 */ /* 0x0000620000001000 */
[----:B------:R-:W-:Y:S01]  /*18d0*/  FSEL R20, R23, R12, P6 ;  /* 0x0000000c17147208 */ /* 0x000fe20003000000 */
[----:B------:R-:W-:Y:S01]  /*18e0*/  @!P5 FMUL R21, R21, 16777216 ;  /* 0x4b8000001515d820 */ /* 0x000fe20000400000 */
[----:B------:R-:W-:Y:S01]  /*18f0*/  FSEL R24, R22, R13, P4 ;  /* 0x0000000d16187208 */ /* 0x000fe20002000000 */
[----:B------:R-:W-:Y:S01]  /*1900*/  FMUL R13, R0, 0.25 ;  /* 0x3e800000000d7820 */ /* 0x000fe20000400000 */
[----:B------:R-:W-:Y:S01]  /*1910*/  FSEL R23, R10, R5, P4 ;  /* 0x000000050a177208 */ /* 0x000fe20002000000 */
[----:B------:R-:W-:Y:S01]  /*1920*/  @!P0 FMUL R18, R18, 16777216 ;  /* 0x4b80000012128820 */ /* 0x000fe20000400000 */
[C---:B------:R-:W-:Y:S01]  /*1930*/  FSETP.GEU.AND P4, PT, |R0|.reuse, 1.175494350822287508e-38, PT ;  /* 0x008000000000780b */ /* 0x040fe20003f8e200 */
[----:B------:R-:W2:Y:S01]  /*1940*/  MUFU.RCP R21, R21 ;  /* 0x0000001500157308 */ /* 0x000ea20000001000 */
[----:B------:R-:W-:Y:S01]  /*1950*/  FSETP.GT.AND P1, PT, |R0|, 8.50705917302346158658e+37, PT ;  /* 0x7e8000000000780b */ /* 0x000fe20003f24200 */
[----:B0-----:R-:W-:Y:S01]  /*1960*/  FADD R9, R14, R5 ;  /* 0x000000050e097221 */ /* 0x001fe20000000000 */
[----:B------:R-:W-:Y:S01]  /*1970*/  FSETP.GEU.AND P6, PT, |R5|, 1.175494350822287508e-38, PT ;  /* 0x008000000500780b */ /* 0x000fe20003fce200 */
[----:B------:R-:W-:Y:S01]  /*1980*/  FADD R58, -R57, R58 ;  /* 0x0000003a393a7221 */ /* 0x000fe20000000100 */
[----:B------:R-:W-:Y:S01]  /*1990*/  FSEL R62, R19, R62, P1 ;  /* 0x0000003e133e7208 */ /* 0x000fe20000800000 */
[----:B------:R-:W-:Y:S01]  /*19a0*/  FADD R54, -R49, R54 ;  /* 0x0000003631367221 */ /* 0x000fe20000000100 */
[----:B------:R-:W-:Y:S01]  /*19b0*/  FSEL R19, R13, R0, P1 ;  /* 0x000000000d137208 */ /* 0x000fe20000800000 */
[----:B------:R-:W0:Y:S01]  /*19c0*/  MUFU.RCP R18, R18 ;  /* 0x0000001200127308 */ /* 0x000e220000001000 */
[----:B------:R-:W-:Y:S01]  /*19d0*/  FMUL R22, R58, R58 ;  /* 0x0000003a3a167220 */ /* 0x000fe20000400000 */
[----:B------:R-:W-:Y:S01]  /*19e0*/  FSETP.GEU.AND P1, PT, |R9|, 1.175494350822287508e-38, PT ;  /* 0x008000000900780b */ /* 0x000fe20003f2e200 */
[----:B-1----:R-:W-:Y:S01]  /*19f0*/  FMUL R16, R16, R17 ;  /* 0x0000001110107220 */ /* 0x002fe20000400000 */
[----:B------:R-:W-:Y:S01]  /*1a00*/  @!P4 FMUL R19, R19, 16777216 ;  /* 0x4b8000001313c820 */ /* 0x000fe20000400000 */
[----:B------:R-:W-:Y:S01]  /*1a10*/  @!P0 FMUL R63, R63, 16777216 ;  /* 0x4b8000003f3f8820 */ /* 0x000fe20000400000 */
[----:B------:R-:W-:Y:S01]  /*1a20*/  FMUL R27, R14, 0.25 ;  /* 0x3e8000000e1b7820 */ /* 0x000fe20000400000 */
[----:B------:R-:W-:Y:S01]  /*1a30*/  @!P5 FMUL R20, R20, 16777216 ;  /* 0x4b8000001414d820 */ /* 0x000fe20000400000 */
[C---:B------:R-:W-:Y:S01]  /*1a40*/  FMUL R10, R9.reuse, 0.25 ;  /* 0x3e800000090a7820 */ /* 0x040fe20000400000 */
[----:B------:R-:W-:Y:S01]  /*1a50*/  FSETP.NEU.AND P0, PT, R4, RZ, PT ;  /* 0x000000ff0400720b */ /* 0x000fe20003f0d000 */
[----:B------:R-:W-:Y:S01]  /*1a60*/  FMUL R12, R54, R54 ;  /* 0x00000036360c7220 */ /* 0x000fe20000400000 */
[----:B------:R-:W-:Y:S01]  /*1a70*/  FSETP.GT.AND P5, PT, |R9|, 8.50705917302346158658e+37, PT ;  /* 0x7e8000000900780b */ /* 0x000fe20003fa4200 */
[----:B------:R-:W-:Y:S01]  /*1a80*/  FMUL R22, R11, R22 ;  /* 0x000000160b167220 */ /* 0x000fe20000400000 */
[----:B------:R-:W-:Y:S01]  /*1a90*/  FADD R11, R0, R0 ;  /* 0x00000000000b7221 */ /* 0x000fe20000000000 */
[----:B------:R-:W1:Y:S01]  /*1aa0*/  MUFU.RCP R19, R19 ;  /* 0x0000001300137308 */ /* 0x000e620000001000 */
[----:B------:R-:W-:Y:S01]  /*1ab0*/  FSEL R16, R16, RZ, P0 ;  /* 0x000000ff10107208 */ /* 0x000fe20000000000 */
[----:B--2---:R-:W-:Y:S01]  /*1ac0*/  FMUL R21, R21, R20 ;  /* 0x0000001415157220 */ /* 0x004fe20000400000 */
[----:B------:R-:W-:Y:S01]  /*1ad0*/  FSEL R25, R10, R9, P5 ;  /* 0x000000090a197208 */ /* 0x000fe20002800000 */
[----:B------:R-:W-:Y:S01]  /*1ae0*/  FADD R15, R15, R36 ;  /* 0x000000240f0f7221 */ /* 0x000fe20000000000 */
[----:B------:R-:W-:Y:S01]  /*1af0*/  FSEL R26, R27, R14, P5 ;  /* 0x0000000e1b1a7208 */ /* 0x000fe20002800000 */
[----:B------:R-:W-:Y:S01]  /*1b00*/  FMUL R12, R65, R12 ;  /* 0x0000000c410c7220 */ /* 0x000fe20000400000 */
[----:B------:R-:W-:Y:S01]  /*1b10*/  FSETP.NEU.AND P5, PT, R2, RZ, PT ;  /* 0x000000ff0200720b */ /* 0x000fe20003fad000 */
[----:B------:R-:W-:Y:S01]  /*1b20*/  @!P6 FMUL R23, R23, 16777216 ;  /* 0x4b8000001717e820 */ /* 0x000fe20000400000 */
[----:B------:R-:W-:Y:S01]  /*1b30*/  FSETP.GEU.AND P0, PT, |R11|, 1.175494350822287508e-38, PT ;  /* 0x008000000b00780b */ /* 0x000fe20003f0e200 */
[----:B------:R-:W-:Y:S01]  /*1b40*/  FFMA R54, R54, R16, R49 ;  /* 0x0000001036367223 */ /* 0x000fe20000000031 */
[----:B------:R-:W-:Y:S01]  /*1b50*/  FSEL R14, R21, RZ, P5 ;  /* 0x000000ff150e7208 */ /* 0x000fe20002800000 */
[----:B------:R-:W-:Y:S01]  /*1b60*/  FFMA R16, R16, R12, R15 ;  /* 0x0000000c10107223 */ /* 0x000fe2000000000f */
[----:B------:R-:W-:Y:S01]  /*1b70*/  FADD R39, R39, R40 ;  /* 0x0000002827277221 */ /* 0x000fe20000000000 */
[----:B------:R-:W-:Y:S01]  /*1b80*/  @!P1 FMUL R25, R25, 16777216 ;  /* 0x4b80000019199820 */ /* 0x000fe20000400000 */
[----:B------:R-:W-:Y:S01]  /*1b90*/  @!P1 FMUL R26, R26, 16777216 ;  /* 0x4b8000001a1a9820 */ /* 0x000fe20000400000 */
[C---:B------:R-:W-:Y:S01]  /*1ba0*/  FMUL R12, R11.reuse, 0.25 ;  /* 0x3e8000000b0c7820 */ /* 0x040fe20000400000 */
[----:B0-----:R-:W-:Y:S01]  /*1bb0*/  FMUL R18, R18, R63 ;  /* 0x0000003f12127220 */ /* 0x001fe20000400000 */
[----:B------:R-:W-:Y:S01]  /*1bc0*/  @!P4 FMUL R62, R62, 16777216 ;  /* 0x4b8000003e3ec820 */ /* 0x000fe20000400000 */
[----:B------:R-:W-:Y:S01]  /*1bd0*/  FSETP.GT.AND P1, PT, |R11|, 8.50705917302346158658e+37, PT ;  /* 0x7e8000000b00780b */ /* 0x000fe20003f24200 */
[----:B------:R-:W0:Y:S01]  /*1be0*/  MUFU.RCP R23, R23 ;  /* 0x0000001700177308 */ /* 0x000e220000001000 */
[----:B------:R-:W-:Y:S01]  /*1bf0*/  FSETP.NEU.AND P4, PT, R3, RZ, PT ;  /* 0x000000ff0300720b */ /* 0x000fe20003f8d000 */
[----:B------:R-:W-:Y:S01]  /*1c00*/  FFMA R58, R58, R14, R57 ;  /* 0x0000000e3a3a7223 */ /* 0x000fe20000000039 */
[----:B------:R-:W-:Y:S01]  /*1c10*/  FFMA R22, R14, R22, R39 ;  /* 0x000000160e167223 */ /* 0x000fe20000000027 */
[----:B------:R-:W-:Y:S01]  /*1c20*/  FSEL R14, R12, R11, P1 ;  /* 0x0000000b0c0e7208 */ /* 0x000fe20000800000 */
[--C-:B------:R-:W-:Y:S01]  /*1c30*/  FADD R55, R55, -R54.reuse ;  /* 0x8000003637377221 */ /* 0x100fe20000000000 */
[----:B------:R-:W-:Y:S01]  /*1c40*/  FSEL R18, R18, RZ, P4 ;  /* 0x000000ff12127208 */ /* 0x000fe20002000000 */
[----:B-1----:R-:W-:Y:S01]  /*1c50*/  FMUL R19, R19, R62 ;  /* 0x0000003e13137220 */ /* 0x002fe20000400000 */
[----:B------:R-:W-:Y:S01]  /*1c60*/  FSETP.NEU.AND P4, PT, R0, RZ, PT ;  /* 0x000000ff0000720b */ /* 0x000fe20003f8d000 */
[----:B------:R-:W-:Y:S01]  /*1c70*/  @!P0 FMUL R14, R14, 16777216 ;  /* 0x4b8000000e0e8820 */ /* 0x000fe20000400000 */
[----:B------:R-:W-:Y:S01]  /*1c80*/  @!P6 FMUL R24, R24, 16777216 ;  /* 0x4b8000001818e820 */ /* 0x000fe20000400000 */
[C---:B------:R-:W-:Y:S01]  /*1c90*/  FFMA R15, R55.reuse, R18, R54 ;  /* 0x00000012370f7223 */ /* 0x040fe20000000036 */
[----:B------:R-:W-:Y:S01]  /*1ca0*/  FMUL R55, R55, R55 ;  /* 0x0000003737377220 */ /* 0x000fe20000400000 */
[----:B------:R-:W-:Y:S01]  /*1cb0*/  FSEL R19, R19, RZ, P4 ;  /* 0x000000ff13137208 */ /* 0x000fe20002000000 */
[----:B------:R-:W-:Y:S01]  /*1cc0*/  FADD R37, R37, R16 ;  /* 0x0000001025257221 */ /* 0x000fe20000000000 */
[--C-:B------:R-:W-:Y:S01]  /*1cd0*/  FADD R56, R56, -R15.reuse ;  /* 0x8000000f38387221 */ /* 0x100fe20000000000 */
[----:B------:R-:W-:Y:S01]  /*1ce0*/  FMUL R55, R4, R55 ;  /* 0x0000003704377220 */ /* 0x000fe20000400000 */
[----:B------:R-:W1:Y:S01]  /*1cf0*/  MUFU.RCP R14, R14 ;  /* 0x0000000e000e7308 */ /* 0x000e620000001000 */
[----:B0-----:R-:W-:Y:S01]  /*1d00*/  FMUL R23, R23, R24 ;  /* 0x0000001817177220 */ /* 0x001fe20000400000 */
[----:B------:R-:W-:Y:S01]  /*1d10*/  FSETP.NEU.AND P5, PT, R5, RZ, PT ;  /* 0x000000ff0500720b */ /* 0x000fe20003fad000 */
[----:B------:R-:W-:Y:S01]  /*1d20*/  FFMA R15, R56, R19, R15 ;  /* 0x00000013380f7223 */ /* 0x000fe2000000000f */
[----:B------:R-:W-:Y:S01]  /*1d30*/  FFMA R37, R18, R55, R37 ;  /* 0x0000003712257223 */ /* 0x000fe20000000025 */
[----:B------:R-:W-:Y:S01]  /*1d40*/  FMUL R56, R56, R56 ;  /* 0x0000003838387220 */ /* 0x000fe20000400000 */
[----:B------:R-:W-:Y:S01]  /*1d50*/  FSEL R17, R13, R0, P1 ;  /* 0x000000000d117208 */ /* 0x000fe20000800000 */
[--C-:B------:R-:W-:Y:S01]  /*1d60*/  FADD R59, R59, -R58.reuse ;  /* 0x8000003a3b3b7221 */ /* 0x100fe20000000000 */
[----:B------:R-:W0:Y:S01]  /*1d70*/  MUFU.RCP R25, R25 ;  /* 0x0000001900197308 */ /* 0x000e220000001000 */
[----:B------:R-:W-:Y:S01]  /*1d80*/  FSEL R23, R23, RZ, P5 ;  /* 0x000000ff17177208 */ /* 0x000fe20002800000 */
[----:B------:R-:W-:Y:S01]  /*1d90*/  FADD R38, R38, R37 ;  /* 0x0000002526267221 */ /* 0x000fe20000000000 */
[----:B------:R-:W-:Y:S01]  /*1da0*/  FMUL R56, R3, R56 ;  /* 0x0000003803387220 */ /* 0x000fe20000400000 */
[----:B------:R-:W2:Y:S01]  /*1db0*/  SHFL.BFLY PT, R4, R15, 0x10, 0x1f ;  /* 0x0e001f000f047f89 */ /* 0x000ea200000e0000 */
[----:B------:R-:W-:Y:S01]  /*1dc0*/  @!P0 FMUL R17, R17, 16777216 ;  /* 0x4b80000011118820 */ /* 0x000fe20000400000 */
[----:B------:R-:W-:Y:S01]  /*1dd0*/  FFMA R13, R59, R23, R58 ;  /* 0x000000173b0d7223 */ /* 0x000fe2000000003a */
[----:B------:R-:W-:Y:S01]  /*1de0*/  FFMA R38, R19, R56, R38 ;  /* 0x0000003813267223 */ /* 0x000fe20000000026 */
[----:B------:R-:W-:Y:S01]  /*1df0*/  FMUL R59, R59, R59 ;  /* 0x0000003b3b3b7220 */ /* 0x000fe20000400000 */
[----:B------:R-:W-:Y:S01]  /*1e00*/  FADD R3, R9, R9 ;  /* 0x0000000909037221 */ /* 0x000fe20000000000 */
[----:B-1----:R-:W-:Y:S01]  /*1e10*/  FMUL R14, R14, R17 ;  /* 0x000000110e0e7220 */ /* 0x002fe20000400000 */
[----:B------:R-:W-:Y:S01]  /*1e20*/  FADD R22, R41, R22 ;  /* 0x0000001629167221 */ /* 0x000fe20000000000 */
[----:B------:R-:W-:Y:S01]  /*1e30*/  FMUL R59, R2, R59 ;  /* 0x0000003b023b7220 */ /* 0x000fe20000400000 */
[----:B------:R-:W1:Y:S01]  /*1e40*/  SHFL.BFLY PT, R17, R38, 0x10, 0x1f ;  /* 0x0e001f0026117f89 */ /* 0x000e6200000e0000 */
[----:B------:R-:W-:Y:S01]  /*1e50*/  FADD R60, R60, -R13 ;  /* 0x8000000d3c3c7221 */ /* 0x000fe20000000000 */
[----:B------:R-:W-:Y:S01]  /*1e60*/  FSETP.NEU.AND P1, PT, R9, RZ, PT ;  /* 0x000000ff0900720b */ /* 0x000fe20003f2d000 */
[----:B0-----:R-:W-:Y:S01]  /*1e70*/  FMUL R25, R25, R26 ;  /* 0x0000001a19197220 */ /* 0x001fe20000400000 */
[----:B------:R-:W-:Y:S01]  /*1e80*/  FSETP.GEU.AND P0, PT, |R3|, 1.175494350822287508e-38, PT ;  /* 0x008000000300780b */ /* 0x000fe20003f0e200 */
[----:B------:R-:W-:Y:S01]  /*1e90*/  FFMA R59, R23, R59, R22 ;  /* 0x0000003b173b7223 */ /* 0x000fe20000000016 */
[----:B------:R-:W-:Y:S01]  /*1ea0*/  FMUL R22, R3, 0.25 ;  /* 0x3e80000003167820 */ /* 0x000fe20000400000 */
[----:B------:R-:W-:Y:S01]  /*1eb0*/  FMUL R2, R60, R60 ;  /* 0x0000003c3c027220 */ /* 0x000fe20000400000 */
[----:B------:R-:W-:Y:S01]  /*1ec0*/  FSEL R25, R25, RZ, P1 ;  /* 0x000000ff19197208 */ /* 0x000fe20000800000 */
[----:B------:R-:W-:Y:S01]  /*1ed0*/  FADD R48, R48, R59 ;  /* 0x0000003b30307221 */ /* 0x000fe20000000000 */
[----:B------:R-:W-:Y:S01]  /*1ee0*/  FSETP.GT.AND P5, PT, |R3|, 8.50705917302346158658e+37, PT ;  /* 0x7e8000000300780b */ /* 0x000fe20003fa4200 */
[----:B------:R-:W-:Y:S01]  /*1ef0*/  FMUL R5, R5, R2 ;  /* 0x0000000205057220 */ /* 0x000fe20000400000 */
[----:B------:R-:W-:Y:S01]  /*1f00*/  FADD R2, R11, R11 ;  /* 0x0000000b0b027221 */ /* 0x000fe20000000000 */
[----:B------:R-:W-:Y:S01]  /*1f10*/  FFMA R13, R60, R25, R13 ;  /* 0x000000193c0d7223 */ /* 0x000fe2000000000d */
[----:B------:R-:W-:Y:S01]  /*1f20*/  FSEL R23, R22, R3, P5 ;  /* 0x0000000316177208 */ /* 0x000fe20002800000 */
[----:B--2---:R-:W-:Y:S01]  /*1f30*/  FADD R4, -R15, R4 ;  /* 0x000000040f047221 */ /* 0x004fe20000000100 */
[----:B------:R-:W-:Y:S01]  /*1f40*/  FSETP.NEU.AND P6, PT, R11, RZ, PT ;  /* 0x000000ff0b00720b */ /* 0x000fe20003fcd000 */
[C---:B------:R-:W-:Y:S01]  /*1f50*/  FMUL R21, R2.reuse, 0.25 ;  /* 0x3e80000002157820 */ /* 0x040fe20000400000 */
[----:B------:R-:W-:Y:S01]  /*1f60*/  FSETP.GEU.AND P1, PT, |R2|, 1.175494350822287508e-38, PT ;  /* 0x008000000200780b */ /* 0x000fe20003f2e200 */
[----:B------:R-:W-:Y:S01]  /*1f70*/  @!P0 FMUL R23, R23, 16777216 ;  /* 0x4b80000017178820 */ /* 0x000fe20000400000 */
[----:B------:R-:W-:Y:S01]  /*1f80*/  FSEL R14, R14, RZ, P6 ;  /* 0x000000ff0e0e7208 */ /* 0x000fe20003000000 */
[----:B------:R-:W0:Y:S01]  /*1f90*/  SHFL.BFLY PT, R18, R13, 0x10, 0x1f ;  /* 0x0e001f000d127f89 */ /* 0x000e2200000e0000 */
[----:B------:R-:W-:Y:S01]  /*1fa0*/  FSETP.GT.AND P4, PT, |R2|, 8.50705917302346158658e+37, PT ;  /* 0x7e8000000200780b */ /* 0x000fe20003f84200 */
[C---:B------:R-:W-:Y:S01]  /*1fb0*/  FMUL R19, R4.reuse, R4 ;  /* 0x0000000404137220 */ /* 0x040fe20000400000 */
[----:B------:R-:W-:Y:S01]  /*1fc0*/  FFMA R5, R25, R5, R48 ;  /* 0x0000000519057223 */ /* 0x000fe20000000030 */
[----:B------:R-:W-:Y:S01]  /*1fd0*/  FFMA R15, R4, R14, R15 ;  /* 0x0000000e040f7223 */ /* 0x000fe2000000000f */
[----:B------:R-:W2:Y:S01]  /*1fe0*/  MUFU.RCP R23, R23 ;  /* 0x0000001700177308 */ /* 0x000ea20000001000 */
[----:B------:R-:W-:Y:S01]  /*1ff0*/  FSEL R16, R21, R2, P4 ;  /* 0x0000000215107208 */ /* 0x000fe20002000000 */
[----:B-1----:R-:W-:Y:S01]  /*2000*/  FADD R17, R38, R17 ;  /* 0x0000001126117221 */ /* 0x002fe20000000000 */
[----:B------:R-:W-:Y:S01]  /*2010*/  FMUL R19, R0, R19 ;  /* 0x0000001300137220 */ /* 0x000fe20000400000 */
[----:B------:R-:W1:Y:S01]  /*2020*/  SHFL.BFLY PT, R4, R15, 0x8, 0x1f ;  /* 0x0d001f000f047f89 */ /* 0x000e6200000e0000 */
[----:B------:R-:W-:Y:S01]  /*2030*/  FSEL R0, R10, R9, P5 ;  /* 0x000000090a007208 */ /* 0x000fe20002800000 */
[----:B------:R-:W-:Y:S01]  /*2040*/  @!P1 FMUL R16, R16, 16777216 ;  /* 0x4b80000010109820 */ /* 0x000fe20000400000 */
[----:B------:R-:W-:Y:S01]  /*2050*/  FFMA R17, R14, R19, R17 ;  /* 0x000000130e117223 */ /* 0x000fe20000000011 */
[----:B------:R-:W3:Y:S01]  /*2060*/  SHFL.BFLY PT, R20, R5, 0x10, 0x1f ;  /* 0x0e001f0005147f89 */ /* 0x000ee200000e0000 */
[----:B------:R-:W-:Y:S01]  /*2070*/  FSEL R19, R12, R11, P4 ;  /* 0x0000000b0c137208 */ /* 0x000fe20002000000 */
[----:B------:R-:W-:Y:S01]  /*2080*/  @!P0 FMUL R0, R0, 16777216 ;  /* 0x4b80000000008820 */ /* 0x000fe20000400000 */
[----:B------:R-:W-:Y:S01]  /*2090*/  FSETP.NEU.AND P0, PT, R3, RZ, PT ;  /* 0x000000ff0300720b */ /* 0x000fe20003f0d000 */
[----:B------:R-:W4:Y:S01]  /*20a0*/  SHFL.BFLY PT, R10, R17, 0x8, 0x1f ;  /* 0x0d001f00110a7f89 */ /* 0x000f2200000e0000 */
[----:B------:R-:W5:Y:S01]  /*20b0*/  MUFU.RCP R16, R16 ;  /* 0x0000001000107308 */ /* 0x000f620000001000 */
[----:B------:R-:W-:Y:S01]  /*20c0*/  @!P1 FMUL R19, R19, 16777216 ;  /* 0x4b80000013139820 */ /* 0x000fe20000400000 */
[----:B------:R-:W-:Y:S01]  /*20d0*/  FSETP.NEU.AND P5, PT, R2, RZ, PT ;  /* 0x000000ff0200720b */ /* 0x000fe20003fad000 */
[----:B--2---:R-:W-:Y:S01]  /*20e0*/  FMUL R23, R23, R0 ;  /* 0x0000000017177220 */ /* 0x004fe20000400000 */
[----:B------:R-:W-:Y:S01]  /*20f0*/  FADD R0, R3, R3 ;  /* 0x0000000303007221 */ /* 0x000fe20000000000 */
[----:B------:R-:W-:Y:S01]  /*2100*/  BAR.SYNC.DEFER_BLOCKING 0x0 ;  /* 0x0000000000007b1d */ /* 0x000fe20000010000 */
[----:B0-----:R-:W-:Y:S01]  /*2110*/  FADD R18, -R13, R18 ;  /* 0x000000120d127221 */ /* 0x001fe20000000100 */
[----:B------:R-:W-:Y:S01]  /*2120*/  IMAD.MOV.U32 R43, RZ, RZ, 0x8 ;  /* 0x00000008ff2b7424 */ /* 0x000fe200078e00ff */
[----:B------:R-:W-:Y:S01]  /*2130*/  FSEL R23, R23, RZ, P0 ;  /* 0x000000ff17177208 */ /* 0x000fe20000000000 */
[----:B------:R-:W-:Y:S01]  /*2140*/  FMUL R25, R0, 0.25 ;  /* 0x3e80000000197820 */ /* 0x000fe20000400000 */
[----:B------:R-:W-:Y:S01]  /*2150*/  FMUL R12, R18, R18 ;  /* 0x00000012120c7220 */ /* 0x000fe20000400000 */
[----:B------:R-:W-:Y:S01]  /*2160*/  FSETP.GEU.AND P6, PT, |R0|, 1.175494350822287508e-38, PT ;  /* 0x008000000000780b */ /* 0x000fe20003fce200 */
[----:B------:R-:W-:Y:S01]  /*2170*/  IMAD.MOV.U32 R44, RZ, RZ, 0x7f800000 ;  /* 0x7f800000ff2c7424 */ /* 0x000fe200078e00ff */
[----:B------:R-:W-:Y:S01]  /*2180*/  FFMA R18, R18, R23, R13 ;  /* 0x0000001712127223 */ /* 0x000fe2000000000d */
[----:B------:R-:W-:Y:S01]  /*2190*/  FMUL R9, R9, R12 ;  /* 0x0000000c09097220 */ /* 0x000fe20000400000 */
[----:B------:R-:W-:Y:S01]  /*21a0*/  FSETP.GT.AND P4, PT, |R0|, 8.50705917302346158658e+37, PT ;  /* 0x7e8000000000780b */ /* 0x000fe20003f84200 */
[----:B-1----:R-:W-:Y:S01]  /*21b0*/  FADD R12, -R15, R4 ;  /* 0x000000040f0c7221 */ /* 0x002fe20000000100 */
[----:B------:R-:W-:Y:S01]  /*21c0*/  FADD R4, R2, R2 ;  /* 0x0000000202047221 */ /* 0x000fe20000000000 */
[----:B-----5:R-:W-:Y:S01]  /*21d0*/  FMUL R19, R16, R19 ;  /* 0x0000001310137220 */ /* 0x020fe20000400000 */
[----:B---3--:R-:W-:Y:S01]  /*21e0*/  FADD R20, R5, R20 ;  /* 0x0000001405147221 */ /* 0x008fe20000000000 */
[----:B------:R-:W-:Y:S01]  /*21f0*/  FSEL R16, R25, R0, P4 ;  /* 0x0000000019107208 */ /* 0x000fe20002000000 */
[----:B------:R-:W0:Y:S01]  /*2200*/  SHFL.BFLY PT, R5, R18, 0x8, 0x1f ;  /* 0x0d001f0012057f89 */ /* 0x000e2200000e0000 */
[----:B------:R-:W-:Y:S01]  /*2210*/  FSETP.GEU.AND P0, PT, |R4|, 1.175494350822287508e-38, PT ;  /* 0x008000000400780b */ /* 0x000fe20003f0e200 */
[----:B------:R-:W-:Y:S01]  /*2220*/  FFMA R20, R23, R9, R20 ;  /* 0x0000000917147223 */ /* 0x000fe20000000014 */
[----:B----4-:R-:W-:Y:S01]  /*2230*/  FADD R10, R17, R10 ;  /* 0x0000000a110a7221 */ /* 0x010fe20000000000 */
[----:B------:R-:W-:Y:S01]  /*2240*/  @!P6 FMUL R16, R16, 16777216 ;  /* 0x4b8000001010e820 */ /* 0x000fe20000400000 */
[C---:B------:R-:W-:Y:S01]  /*2250*/  FMUL R17, R4.reuse, 0.25 ;  /* 0x3e80000004117820 */ /* 0x040fe20000400000 */
[----:B------:R-:W-:Y:S01]  /*2260*/  FSETP.GT.AND P1, PT, |R4|, 8.50705917302346158658e+37, PT ;  /* 0x7e8000000400780b */ /* 0x000fe20003f24200 */
[----:B------:R-:W1:Y:S01]  /*2270*/  SHFL.BFLY PT, R23, R20, 0x8, 0x1f ;  /* 0x0d001f0014177f89 */ /* 0x000e6200000e0000 */
[----:B------:R-:W-:Y:S01]  /*2280*/  FMUL R14, R12, R12 ;  /* 0x0000000c0c0e7220 */ /* 0x000fe20000400000 */
[----:B------:R-:W-:Y:S01]  /*2290*/  FSEL R19, R19, RZ, P5 ;  /* 0x000000ff13137208 */ /* 0x000fe20002800000 */
[----:B------:R-:W2:Y:S01]  /*22a0*/  MUFU.RCP R16, R16 ;  /* 0x0000001000107308 */ /* 0x000ea20000001000 */
[----:B------:R-:W-:Y:S01]  /*22b0*/  FSEL R9, R17, R4, P1 ;  /* 0x0000000411097208 */ /* 0x000fe20000800000 */
[----:B------:R-:W-:Y:S01]  /*22c0*/  FMUL R14, R11, R14 ;  /* 0x0000000e0b0e7220 */ /* 0x000fe20000400000 */
[----:B------:R-:W-:Y:S01]  /*22d0*/  FSEL R11, R22, R3, P4 ;  /* 0x00000003160b7208 */ /* 0x000fe20002000000 */
[----:B------:R-:W-:Y:S01]  /*22e0*/  FFMA R12, R12, R19, R15 ;  /* 0x000000130c0c7223 */ /* 0x000fe2000000000f */
[----:B------:R-:W-:Y:S01]  /*22f0*/  IMAD.MOV.U32 R41, RZ, RZ, -0x800000 ;  /* 0xff800000ff297424 */ /* 0x000fe200078e00ff */
[----:B------:R-:W-:Y:S01]  /*2300*/  @!P0 FMUL R9, R9, 16777216 ;  /* 0x4b80000009098820 */ /* 0x000fe20000400000 */
[----:B------:R-:W-:Y:S01]  /*2310*/  FFMA R10, R19, R14, R10 ;  /* 0x0000000e130a7223 */ /* 0x000fe2000000000a */
[----:B------:R-:W-:Y:S01]  /*2320*/  @!P6 FMUL R11, R11, 16777216 ;  /* 0x4b8000000b0be820 */ /* 0x000fe20000400000 */
[----:B------:R-:W-:Y:S01]  /*2330*/  FSEL R14, R21, R2, P1 ;  /* 0x00000002150e7208 */ /* 0x000fe20000800000 */
[----:B------:R-:W-:Y:S01]  /*2340*/  IMAD.MOV.U32 R40, RZ, RZ, RZ ;  /* 0x000000ffff287224 */ /* 0x000fe200078e00ff */
[----:B------:R-:W-:Y:S01]  /*2350*/  FSETP.NEU.AND P1, PT, R0, RZ, PT ;  /* 0x000000ff0000720b */ /* 0x000fe20003f2d000 */
[----:B------:R-:W3:Y:S01]  /*2360*/  SHFL.BFLY PT, R13, R10, 0x4, 0x1f ;  /* 0x0c801f000a0d7f89 */ /* 0x000ee200000e0000 */
[----:B------:R-:W4:Y:S01]  /*2370*/  MUFU.RCP R9, R9 ;  /* 0x0000000900097308 */ /* 0x000f220000001000 */
[----:B0-----:R-:W-:Y:S01]  /*2380*/  FADD R15, -R18, R5 ;  /* 0x00000005120f7221 */ /* 0x001fe20000000100 */
[----:B------:R-:W-:Y:S01]  /*2390*/  FADD R5, R0, R0 ;  /* 0x0000000000057221 */ /* 0x000fe20000000000 */
[----:B--2---:R-:W-:Y:S01]  /*23a0*/  FMUL R16, R16, R11 ;  /* 0x0000000b10107220 */ /* 0x004fe20000400000 */
[----:B------:R-:W-:Y:S01]  /*23b0*/  @!P0 FMUL R14, R14, 16777216 ;  /* 0x4b8000000e0e8820 */ /* 0x000fe20000400000 */
[----:B------:R-:W-:Y:S01]  /*23c0*/  FMUL R22, R15, R15 ;  /* 0x0000000f0f167220 */ /* 0x000fe20000400000 */
[----:B------:R-:W0:Y:S01]  /*23d0*/  SHFL.BFLY PT, R11, R12, 0x4, 0x1f ;  /* 0x0c801f000c0b7f89 */ /* 0x000e2200000e0000 */
[----:B------:R-:W-:Y:S01]  /*23e0*/  FSETP.GEU.AND P0, PT, |R5|, 1.175494350822287508e-38, PT ;  /* 0x008000000500780b */ /* 0x000fe20003f0e200 */
[----:B-1----:R-:W-:Y:S01]  /*23f0*/  FADD R23, R20, R23 ;  /* 0x0000001714177221 */ /* 0x002fe20000000000 */
[----:B------:R-:W-:Y:S01]  /*2400*/  FSEL R16, R16, RZ, P1 ;  /* 0x000000ff10107208 */ /* 0x000fe20000800000 */
[----:B------:R-:W-:Y:S01]  /*2410*/  FMUL R22, R3, R22 ;  /* 0x0000001603167220 */ /* 0x000fe20000400000 */
[C---:B------:R-:W-:Y:S01]  /*2420*/  FMUL R20, R5.reuse, 0.25 ;  /* 0x3e80000005147820 */ /* 0x040fe20000400000 */
[C---:B------:R-:W-:Y:S01]  /*2430*/  FSETP.GT.AND P5, PT, |R5|.reuse, 8.50705917302346158658e+37, PT ;  /* 0x7e8000000500780b */ /* 0x040fe20003fa4200 */
[----:B------:R-:W-:Y:S01]  /*2440*/  FADD R3, R5, R5 ;  /* 0x0000000505037221 */ /* 0x000fe20000000000 */
[----:B------:R-:W-:Y:S01]  /*2450*/  FFMA R22, R16, R22, R23 ;  /* 0x0000001610167223 */ /* 0x000fe20000000017 */
[----:B------:R-:W-:Y:S01]  /*2460*/  FFMA R18, R15, R16, R18 ;  /* 0x000000100f127223 */ /* 0x000fe20000000012 */
[----:B----4-:R-:W-:Y:S01]  /*2470*/  FMUL R14, R9, R14 ;  /* 0x0000000e090e7220 */ /* 0x010fe20000400000 */
[----:B------:R-:W-:Y:S01]  /*2480*/  FSEL R23, R20, R5, P5 ;  /* 0x0000000514177208 */ /* 0x000fe20002800000 */
[C---:B------:R-:W-:Y:S01]  /*2490*/  FADD R9, R4.reuse, R4 ;  /* 0x0000000404097221 */ /* 0x040fe20000000000 */
[----:B------:R-:W-:Y:S01]  /*24a0*/  SHFL.BFLY PT, R21, R22, 0x4, 0x1f ;  /* 0x0c801f0016157f89 */ /* 0x000fe200000e0000 */
[----:B------:R-:W-:Y:S01]  /*24b0*/  FSETP.NEU.AND P6, PT, R4, RZ, PT ;  /* 0x000000ff0400720b */ /* 0x000fe20003fcd000 */
[----:B------:R-:W-:Y:S01]  /*24c0*/  FADD R27, R3, R3 ;  /* 0x00000003031b7221 */ /* 0x000fe20000000000 */
[----:B------:R-:W-:Y:S01]  /*24d0*/  @!P0 FMUL R23, R23, 16777216 ;  /* 0x4b80000017178820 */ /* 0x000fe20000400000 */
[C---:B------:R-:W-:Y:S01]  /*24e0*/  FSETP.GEU.AND P1, PT, |R9|.reuse, 1.175494350822287508e-38, PT ;  /* 0x008000000900780b */ /* 0x040fe20003f2e200 */
[----:B---3--:R-:W-:Y:S01]  /*24f0*/  FADD R15, R10, R13 ;  /* 0x0000000d0a0f7221 */ /* 0x008fe20000000000 */
[C---:B------:R-:W-:Y:S01]  /*2500*/  FMUL R10, R9.reuse, 0.25 ;  /* 0x3e800000090a7820 */ /* 0x040fe20000400000 */
[----:B------:R-:W1:Y:S01]  /*2510*/  SHFL.BFLY PT, R19, R18, 0x4, 0x1f ;  /* 0x0c801f0012137f89 */ /* 0x000e6200000e0000 */
[----:B------:R-:W-:Y:S01]  /*2520*/  FSETP.GT.AND P4, PT, |R9|, 8.50705917302346158658e+37, PT ;  /* 0x7e8000000900780b */ /* 0x000fe20003f84200 */
[----:B------:R-:W2:Y:S01]  /*2530*/  MUFU.RCP R23, R23 ;  /* 0x0000001700177308 */ /* 0x000ea20000001000 */
[----:B------:R-:W-:Y:S01]  /*2540*/  FSEL R24, R25, R0, P5 ;  /* 0x0000000019187208 */ /* 0x000fe20002800000 */
[----:B0-----:R-:W-:Y:S01]  /*2550*/  FADD R11, -R12, R11 ;  /* 0x0000000b0c0b7221 */ /* 0x001fe20000000100 */
[----:B------:R-:W-:Y:S01]  /*2560*/  FSEL R16, R10, R9, P4 ;  /* 0x000000090a107208 */ /* 0x000fe20002000000 */
[----:B------:R-:W-:Y:S01]  /*2570*/  IMAD.MOV.U32 R37, RZ, RZ, RZ ;  /* 0x000000ffff257224 */ /* 0x000fe200078e00ff */
[----:B------:R-:W-:Y:S01]  /*2580*/  FSEL R14, R14, RZ, P6 ;  /* 0x000000ff0e0e7208 */ /* 0x000fe20003000000 */
[----:B------:R-:W-:Y:S01]  /*2590*/  @!P0 FMUL R24, R24, 16777216 ;  /* 0x4b80000018188820 */ /* 0x000fe20000400000 */
[----:B------:R-:W-:Y:S01]  /*25a0*/  FSETP.GEU.AND P5, PT, |R3|, 1.175494350822287508e-38, PT ;  /* 0x008000000300780b */ /* 0x000fe20003fae200 */
[----:B------:R-:W-:Y:S01]  /*25b0*/  @!P1 FMUL R16, R16, 16777216 ;  /* 0x4b80000010109820 */ /* 0x000fe20000400000 */
[----:B------:R-:W-:Y:S01]  /*25c0*/  FSETP.NEU.AND P0, PT, R5, RZ, PT ;  /* 0x000000ff0500720b */ /* 0x000fe20003f0d000 */
[C---:B------:R-:W-:Y:S01]  /*25d0*/  FFMA R13, R11.reuse, R14, R12 ;  /* 0x0000000e0b0d7223 */ /* 0x040fe2000000000c */
[----:B------:R-:W-:Y:S01]  /*25e0*/  FMUL R11, R11, R11 ;  /* 0x0000000b0b0b7220 */ /* 0x000fe20000400000 */
[C---:B------:R-:W-:Y:S01]  /*25f0*/  FMUL R12, R3.reuse, 0.25 ;  /* 0x3e800000030c7820 */ /* 0x040fe20000400000 */
[----:B------:R-:W-:Y:S01]  /*2600*/  FSETP.GT.AND P6, PT, |R3|, 8.50705917302346158658e+37, PT ;  /* 0x7e8000000300780b */ /* 0x000fe20003fc4200 */
[----:B------:R-:W0:Y:S01]  /*2610*/  MUFU.RCP R16, R16 ;  /* 0x0000001000107308 */ /* 0x000e220000001000 */
[----:B------:R-:W-:Y:S01]  /*2620*/  FSEL R17, R17, R4, P4 ;  /* 0x0000000411117208 */ /* 0x000fe20002000000 */
[----:B--2---:R-:W-:Y:S01]  /*2630*/  FMUL R23, R23, R24 ;  /* 0x0000001817177220 */ /* 0x004fe20000400000 */
[----:B------:R-:W-:Y:S01]  /*2640*/  FMUL R11, R2, R11 ;  /* 0x0000000b020b7220 */ /* 0x000fe20000400000 */
[----:B------:R-:W-:Y:S01]  /*2650*/  FSEL R25, R12, R3, P6 ;  /* 0x000000030c197208 */ /* 0x000fe20003000000 */
[----:B------:R-:W2:Y:S01]  /*2660*/  SHFL.BFLY PT, R2, R13, 0x2, 0x1f ;  /* 0x0c401f000d027f89 */ /* 0x000ea200000e0000 */
[----:B------:R-:W-:Y:S01]  /*2670*/  @!P1 FMUL R17, R17, 16777216 ;  /* 0x4b80000011119820 */ /* 0x000fe20000400000 */
[----:B------:R-:W-:Y:S01]  /*2680*/  FSEL R23, R23, RZ, P0 ;  /* 0x000000ff17177208 */ /* 0x000fe20000000000 */
[----:B-1----:R-:W-:Y:S01]  /*2690*/  FADD R19, -R18, R19 ;  /* 0x0000001312137221 */ /* 0x002fe20000000100 */
[----:B------:R-:W-:Y:S01]  /*26a0*/  FFMA R11, R14, R11, R15 ;  /* 0x0000000b0e0b7223 */ /* 0x000fe2000000000f */
[----:B------:R-:W-:Y:S01]  /*26b0*/  @!P5 FMUL R25, R25, 16777216 ;  /* 0x4b8000001919d820 */ /* 0x000fe20000400000 */
[----:B------:R-:W-:Y:S01]  /*26c0*/  FADD R22, R22, R21 ;  /* 0x0000001516167221 */ /* 0x000fe20000000000 */
[C---:B------:R-:W-:Y:S01]  /*26d0*/  FMUL R15, R19.reuse, R19 ;  /* 0x00000013130f7220 */ /* 0x040fe20000400000 */
[----:B------:R-:W-:Y:S01]  /*26e0*/  FFMA R18, R19, R23, R18 ;  /* 0x0000001713127223 */ /* 0x000fe20000000012 */
[----:B------:R-:W1:Y:S01]  /*26f0*/  SHFL.BFLY PT, R14, R11, 0x2, 0x1f ;  /* 0x0c401f000b0e7f89 */ /* 0x000e6200000e0000 */
[----:B------:R-:W-:Y:S01]  /*2700*/  FSEL R20, R20, R5, P6 ;  /* 0x0000000514147208 */ /* 0x000fe20003000000 */
[----:B------:R-:W-:Y:S01]  /*2710*/  FMUL R15, R0, R15 ;  /* 0x0000000f000f7220 */ /* 0x000fe20000400000 */
[----:B0-----:R-:W-:Y:S01]  /*2720*/  FMUL R16, R16, R17 ;  /* 0x0000001110107220 */ /* 0x001fe20000400000 */
[----:B------:R-:W0:Y:S01]  /*2730*/  MUFU.RCP R25, R25 ;  /* 0x0000001900197308 */ /* 0x000e220000001000 */
[----:B------:R-:W3:Y:S01]  /*2740*/  SHFL.BFLY PT, R17, R18, 0x2, 0x1f ;  /* 0x0c401f0012117f89 */ /* 0x000ee200000e0000 */
[----:B------:R-:W-:Y:S01]  /*2750*/  FFMA R22, R23, R15, R22 ;  /* 0x0000000f17167223 */ /* 0x000fe20000000016 */
[----:B------:R-:W-:Y:S01]  /*2760*/  @!P5 FMUL R20, R20, 16777216 ;  /* 0x4b8000001414d820 */ /* 0x000fe20000400000 */
[C---:B------:R-:W-:Y:S01]  /*2770*/  FSETP.NEU.AND P0, PT, R9.reuse, RZ, PT ;  /* 0x000000ff0900720b */ /* 0x040fe20003f0d000 */
[----:B------:R-:W-:Y:S01]  /*2780*/  FADD R23, R9, R9 ;  /* 0x0000000909177221 */ /* 0x000fe20000000000 */
[----:B------:R-:W-:Y:S01]  /*2790*/  FSETP.NEU.AND P4, PT, R3, RZ, PT ;  /* 0x000000ff0300720b */ /* 0x000fe20003f8d000 */
[----:B------:R-:W4:Y:S01]  /*27a0*/  SHFL.BFLY PT, R19, R22, 0x2, 0x1f ;  /* 0x0c401f0016137f89 */ /* 0x000f2200000e0000 */
[----:B------:R-:W-:Y:S01]  /*27b0*/  FSEL R16, R16, RZ, P0 ;  /* 0x000000ff10107208 */ /* 0x000fe20000000000 */
[----:B------:R-:W-:Y:S01]  /*27c0*/  FMUL R0, R23, 0.25 ;  /* 0x3e80000017007820 */ /* 0x000fe20000400000 */
[----:B------:R-:W-:Y:S01]  /*27d0*/  FSETP.GEU.AND P0, PT, |R27|, 1.175494350822287508e-38, PT ;  /* 0x008000001b00780b */ /* 0x000fe20003f0e200 */
[----:B--2---:R-:W-:Y:S01]  /*27e0*/  FADD R2, -R13, R2 ;  /* 0x000000020d027221 */ /* 0x004fe20000000100 */
[----:B------:R-:W-:Y:S01]  /*27f0*/  FSETP.GEU.AND P1, PT, |R23|, 1.175494350822287508e-38, PT ;  /* 0x008000001700780b */ /* 0x000fe20003f2e200 */
[----:B------:R-:W2:Y:S01]  /*2800*/  S2R R21, SR_TID.X ;  /* 0x0000000000157919 */ /* 0x000ea20000002100 */
[----:B------:R-:W-:Y:S01]  /*2810*/  FSETP.GT.AND P6, PT, |R27|, 8.50705917302346158658e+37, PT ;  /* 0x7e8000001b00780b */ /* 0x000fe20003fc4200 */
[C---:B------:R-:W-:Y:S01]  /*2820*/  FMUL R15, R2.reuse, R2 ;  /* 0x00000002020f7220 */ /* 0x040fe20000400000 */
[----:B0-----:R-:W-:Y:S01]  /*2830*/  FMUL R25, R25, R20 ;  /* 0x0000001419197220 */ /* 0x001fe20000400000 */
[----:B------:R-:W-:Y:S01]  /*2840*/  FFMA R2, R2, R16, R13 ;  /* 0x0000001002027223 */ /* 0x000fe2000000000d */
[----:B------:R-:W-:Y:S01]  /*2850*/  FSETP.GT.AND P5, PT, |R23|, 8.50705917302346158658e+37, PT ;  /* 0x7e8000001700780b */ /* 0x000fe20003fa4200 */
[----:B------:R-:W-:Y:S01]  /*2860*/  FMUL R15, R4, R15 ;  /* 0x0000000f040f7220 */ /* 0x000fe20000400000 */
[----:B-1----:R-:W-:Y:S01]  /*2870*/  FADD R11, R11, R14 ;  /* 0x0000000e0b0b7221 */ /* 0x002fe20000000000 */
[----:B------:R-:W-:Y:S01]  /*2880*/  FSEL R25, R25, RZ, P4 ;  /* 0x000000ff19197208 */ /* 0x000fe20002000000 */
[----:B------:R-:W-:Y:S01]  /*2890*/  FMUL R14, R27, 0.25 ;  /* 0x3e8000001b0e7820 */ /* 0x000fe20000400000 */
[----:B------:R-:W0:Y:S01]  /*28a0*/  SHFL.BFLY PT, R13, R2, 0x1, 0x1f ;  /* 0x0c201f00020d7f89 */ /* 0x000e2200000e0000 */
[----:B------:R-:W-:Y:S01]  /*28b0*/  FFMA R11, R16, R15, R11 ;  /* 0x0000000f100b7223 */ /* 0x000fe2000000000b */
[----:B---3--:R-:W-:Y:S01]  /*28c0*/  FADD R17, -R18, R17 ;  /* 0x0000001112117221 */ /* 0x008fe20000000100 */
[----:B------:R-:W-:Y:S01]  /*28d0*/  FSEL R0, R0, R23, P5 ;  /* 0x0000001700007208 */ /* 0x000fe20002800000 */
[----:B------:R-:W-:Y:S01]  /*28e0*/  IMAD.MOV.U32 R32, RZ, RZ, 0x7f800000 ;  /* 0x7f800000ff207424 */ /* 0x000fe200078e00ff */
[----:B------:R-:W-:Y:S01]  /*28f0*/  FSEL R16, R14, R27, P6 ;  /* 0x0000001b0e107208 */ /* 0x000fe20003000000 */
[C---:B------:R-:W-:Y:S01]  /*2900*/  FFMA R18, R17.reuse, R25, R18 ;  /* 0x0000001911127223 */ /* 0x040fe20000000012 */
[----:B------:R-:W-:Y:S01]  /*2910*/  FMUL R4, R17, R17 ;  /* 0x0000001111047220 */ /* 0x000fe20000400000 */
[----:B----4-:R-:W-:Y:S01]  /*2920*/  FADD R22, R22, R19 ;  /* 0x0000001316167221 */ /* 0x010fe20000000000 */
[----:B------:R-:W-:Y:S01]  /*2930*/  @!P1 FMUL R0, R0, 16777216 ;  /* 0x4b80000000009820 */ /* 0x000fe20000400000 */
[----:B------:R-:W-:Y:S01]  /*2940*/  @!P0 FMUL R16, R16, 16777216 ;  /* 0x4b80000010108820 */ /* 0x000fe20000400000 */
[----:B------:R-:W-:Y:S01]  /*2950*/  FMUL R5, R5, R4 ;  /* 0x0000000405057220 */ /* 0x000fe20000400000 */
[----:B------:R-:W1:Y:S01]  /*2960*/  SHFL.BFLY PT, R15, R18, 0x1, 0x1f ;  /* 0x0c201f00120f7f89 */ /* 0x000e6200000e0000 */
[----:B------:R-:W3:Y:S01]  /*2970*/  MUFU.RCP R14, R0 ;  /* 0x00000000000e7308 */ /* 0x000ee20000001000 */
[----:B------:R-:W-:Y:S01]  /*2980*/  FSEL R19, R12, R3, P6 ;  /* 0x000000030c137208 */ /* 0x000fe20003000000 */
[----:B------:R-:W-:Y:S01]  /*2990*/  FFMA R22, R25, R5, R22 ;  /* 0x0000000519167223 */ /* 0x000fe20000000016 */
[----:B------:R-:W4:Y:S01]  /*29a0*/  SHFL.BFLY PT, R4, R11, 0x1, 0x1f ;  /* 0x0c201f000b047f89 */ /* 0x000f2200000e0000 */
[----:B------:R-:W-:Y:S01]  /*29b0*/  FSEL R5, R10, R9, P5 ;  /* 0x000000090a057208 */ /* 0x000fe20002800000 */
[----:B------:R-:W-:Y:S01]  /*29c0*/  IMAD.MOV.U32 R33, RZ, RZ, 0x7f800000 ;  /* 0x7f800000ff217424 */ /* 0x000fe200078e00ff */
[----:B------:R-:W-:Y:S01]  /*29d0*/  @!P0 FMUL R19, R19, 16777216 ;  /* 0x4b80000013138820 */ /* 0x000fe20000400000 */
[----:B------:R-:W5:Y:S01]  /*29e0*/  SHFL.BFLY PT, R17, R22, 0x1, 0x1f ;  /* 0x0c201f0016117f89 */ /* 0x000f6200000e0000 */
[----:B------:R-:W1:Y:S01]  /*29f0*/  MUFU.RCP R16, R16 ;  /* 0x0000001000107308 */ /* 0x000e620000001000 */
[----:B------:R-:W-:Y:S01]  /*2a00*/  @!P1 FMUL R5, R5, 16777216 ;  /* 0x4b80000005059820 */ /* 0x000fe20000400000 */
[----:B------:R-:W-:Y:S01]  /*2a10*/  FSETP.NEU.AND P5, PT, R23, RZ, PT ;  /* 0x000000ff1700720b */ /* 0x000fe20003fad000 */
[----:B0-----:R-:W-:Y:S01]  /*2a20*/  FADD R13, -R2, R13 ;  /* 0x0000000d020d7221 */ /* 0x001fe20000000100 */
[----:B------:R-:W-:Y:S01]  /*2a30*/  FSETP.NEU.AND P0, PT, R27, RZ, PT ;  /* 0x000000ff1b00720b */ /* 0x000fe20003f0d000 */
[----:B------:R-:W-:Y:S01]  /*2a40*/  IMAD.MOV.U32 R34, RZ, RZ, 0x7f800000 ;  /* 0x7f800000ff227424 */ /* 0x000fe200078e00ff */
[----:B--2---:R-:W-:Y:S01]  /*2a50*/  LOP3.LUT P4, RZ, R21, 0x1f, RZ, 0xc0, !PT ;  /* 0x0000001f15ff7812 */ /* 0x004fe2000788c0ff */
[----:B------:R-:W-:Y:S01]  /*2a60*/  FMUL R10, R13, R13 ;  /* 0x0000000d0d0a7220 */ /* 0x000fe20000400000 */
[----:B---3--:R-:W-:Y:S01]  /*2a70*/  FMUL R14, R14, R5 ;  /* 0x000000050e0e7220 */ /* 0x008fe20000400000 */
[----:B------:R-:W-:Y:S01]  /*2a80*/  SHF.R.U32.HI R20, RZ, 0x3, R21 ;  /* 0x00000003ff147819 */ /* 0x000fe20000011615 */
[----:B------:R-:W-:Y:S01]  /*2a90*/  IMAD.MOV.U32 R24, RZ, RZ, -0x800000 ;  /* 0xff800000ff187424 */ /* 0x000fe200078e00ff */
[----:B------:R-:W-:Y:S01]  /*2aa0*/  FMUL R10, R9, R10 ;  /* 0x0000000a090a7220 */ /* 0x000fe20000400000 */
[----:B------:R-:W-:Y:S01]  /*2ab0*/  IMAD.MOV.U32 R26, RZ, RZ, -0x800000 ;  /* 0xff800000ff1a7424 */ /* 0x000fe200078e00ff */
[----:B------:R-:W-:Y:S01]  /*2ac0*/  FSEL R14, R14, RZ, P5 ;  /* 0x000000ff0e0e7208 */ /* 0x000fe20002800000 */
[----:B------:R-:W-:Y:S01]  /*2ad0*/  IMAD.MOV.U32 R25, RZ, RZ, -0x800000 ;  /* 0xff800000ff197424 */ /* 0x000fe200078e00ff */
[----:B-1----:R-:W-:Y:S01]  /*2ae0*/  FADD R15, -R18, R15 ;  /* 0x0000000f120f7221 */ /* 0x002fe20000000100 */
[----:B------:R-:W-:Y:S01]  /*2af0*/  FMUL R16, R16, R19 ;  /* 0x0000001310107220 */ /* 0x000fe20000400000 */
[----:B------:R-:W-:Y:S01]  /*2b00*/  LOP3.LUT R0, R20, 0xc, RZ, 0xc0, !PT ;  /* 0x0000000c14007812 */ /* 0x000fe200078ec0ff */
[----:B------:R-:W-:Y:S01]  /*2b10*/  FFMA R13, R13, R14, R2 ;  /* 0x0000000e0d0d7223 */ /* 0x000fe20000000002 */
[----:B----4-:R-:W-:Y:S01]  /*2b20*/  FADD R11, R11, R4 ;  /* 0x000000040b0b7221 */ /* 0x010fe20000000000 */
[----:B------:R-:W-:Y:S01]  /*2b30*/  FMUL R4, R15, R15 ;  /* 0x0000000f0f047220 */ /* 0x000fe20000400000 */
[----:B------:R-:W-:Y:S01]  /*2b40*/  FSEL R16, R16, RZ, P0 ;  /* 0x000000ff10107208 */ /* 0x000fe20000000000 */
[----:B------:R0:W-:Y:S01]  /*2b50*/  @!P4 STS [R0+0x40], R23 ;  /* 0x000040170000c388 */ /* 0x0001e20000000800 */
[----:B-----5:R-:W-:Y:S01]  /*2b60*/  FADD R17, R22, R17 ;  /* 0x0000001116117221 */ /* 0x020fe20000000000 */
[----:B------:R-:W-:Y:S01]  /*2b70*/  FMUL R4, R3, R4 ;  /* 0x0000000403047220 */ /* 0x000fe20000400000 */
[----:B------:R-:W-:Y:S01]  /*2b80*/  FFMA R11, R14, R10, R11 ;  /* 0x0000000a0e0b7223 */ /* 0x000fe2000000000b */
[----:B------:R-:W-:Y:S01]  /*2b90*/  FFMA R15, R15, R16, R18 ;  /* 0x000000100f0f7223 */ /* 0x000fe20000000012 */
[----:B------:R1:W-:Y:S01]  /*2ba0*/  @!P4 STS [R0+0x50], R27 ;  /* 0x0000501b0000c388 */ /* 0x0003e20000000800 */
[----:B------:R-:W-:Y:S01]  /*2bb0*/  FFMA R17, R16, R4, R17 ;  /* 0x0000000410117223 */ /* 0x000fe20000000011 */
[C---:B------:R-:W-:Y:S01]  /*2bc0*/  ISETP.GE.AND P5, PT, R21.reuse, 0x8, PT ;  /* 0x000000081500780c */ /* 0x040fe20003fa6270 */
[----:B------:R-:W-:Y:S01]  /*2bd0*/  IMAD.MOV.U32 R22, RZ, RZ, -0x800000 ;  /* 0xff800000ff167424 */ /* 0x000fe200078e00ff */
[----:B------:R-:W-:Y:S01]  /*2be0*/  @!P4 STS [R0], R13 ;  /* 0x0000000d0000c388 */ /* 0x000fe20000000800 */
[----:B------:R-:W-:Y:S01]  /*2bf0*/  IMAD.MOV.U32 R20, RZ, RZ, -0x800000 ;  /* 0xff800000ff147424 */ /* 0x000fe200078e00ff */
[----:B------:R-:W-:Y:S01]  /*2c00*/  LOP3.LUT R49, R72, 0x1, R21, 0xf8, !PT ;  /* 0x0000000148317812 */ /* 0x000fe200078ef815 */
[----:B0-----:R-:W-:Y:S01]  /*2c10*/  IMAD.MOV.U32 R23, RZ, RZ, -0x800000 ;  /* 0xff800000ff177424 */ /* 0x001fe200078e00ff */
[----:B------:R-:W-:Y:S01]  /*2c20*/  @!P4 STS [R0+0x10], R15 ;  /* 0x0000100f0000c388 */ /* 0x000fe20000000800 */
[----:B------:R-:W-:Y:S01]  /*2c30*/  IMAD.MOV.U32 R29, RZ, RZ, 0x7f800000 ;  /* 0x7f800000ff1d7424 */ /* 0x000fe200078e00ff */
[----:B------:R-:W-:Y:S01]  /*2c40*/  LOP3.LUT R48, R21, 0x1, RZ, 0xc0, !PT ;  /* 0x0000000115307812 */ /* 0x000fe200078ec0ff */
[----:B-1----:R-:W-:Y:S01]  /*2c50*/  IMAD.MOV.U32 R27, RZ, RZ, -0x800000 ;  /* 0xff800000ff1b7424 */ /* 0x002fe200078e00ff */
[----:B------:R-:W-:Y:S01]  /*2c60*/  @!P4 STS [R0+0x20], R11 ;  /* 0x0000200b0000c388 */ /* 0x000fe20000000800 */
[----:B------:R-:W-:-:S02]  /*2c70*/  IMAD.MOV.U32 R28, RZ, RZ, 0x7f800000 ;  /* 0x7f800000ff1c7424 */ /* 0x000fc400078e00ff */
[----:B------:R-:W-:Y:S01]  /*2c80*/  IMAD.MOV.U32 R31, RZ, RZ, 0x7f800000 ;  /* 0x7f800000ff1f7424 */ /* 0x000fe200078e00ff */
[----:B------:R-:W-:Y:S01]  /*2c90*/  @!P4 STS [R0+0x30], R17 ;  /* 0x000030110000c388 */ /* 0x000fe20000000800 */
[----:B------:R-:W-:-:S03]  /*2ca0*/  IMAD.MOV.U32 R30, RZ, RZ, 0x7f800000 ;  /* 0x7f800000ff1e7424 */ /* 0x000fc600078e00ff */
[----:B------:R-:W-:Y:S06]  /*2cb0*/  BAR.SYNC.DEFER_BLOCKING 0x0 ;  /* 0x0000000000007b1d */ /* 0x000fec0000010000 */
[----:B------:R-:W0:Y:S04]  /*2cc0*/  @!P5 LDS R8, [R21.X4+0x40] ;  /* 0x000040001508d984 */ /* 0x000e280000004800 */
[----:B------:R-:W1:Y:S04]  /*2cd0*/  @!P5 LDS R7, [R21.X4] ;  /* 0x000000001507d984 */ /* 0x000e680000004800 */
[----:B------:R-:W-:Y:S04]  /*2ce0*/  @!P5 LDS R6, [R21.X4+0x20] ;  /* 0x000020001506d984 */ /* 0x000fe80000004800 */
[----:B0-----:R-:W0:Y:S04]  /*2cf0*/  SHFL.BFLY PT, R5, R8, 0x2, 0x1f ;  /* 0x0c401f0008057f89 */ /* 0x001e2800000e0000 */
[----:B-1----:R-:W1:Y:S01]  /*2d00*/  SHFL.BFLY PT, R2, R7, 0x2, 0x1f ;  /* 0x0c401f0007027f89 */ /* 0x002e6200000e0000 */
[----:B0-----:R-:W-:-:S04]  /*2d10*/  FADD R4, R8, R5 ;  /* 0x0000000508047221 */ /* 0x001fc80000000000 */
[C---:B------:R-:W-:Y:S01]  /*2d20*/  FMUL R3, R4.reuse, 0.25 ;  /* 0x3e80000004037820 */ /* 0x040fe20000400000 */
[C---:B------:R-:W-:Y:S01]  /*2d30*/  FSETP.GEU.AND P1, PT, |R4|.reuse, 1.175494350822287508e-38, PT ;  /* 0x008000000400780b */ /* 0x040fe20003f2e200 */
[----:B------:R-:W0:Y:S01]  /*2d40*/  SHFL.BFLY PT, R11, R4, 0x1, 0x1f ;  /* 0x0c201f00040b7f89 */ /* 0x000e2200000e0000 */
[----:B------:R-:W-:Y:S01]  /*2d50*/  FSETP.GT.AND P0, PT, |R4|, 8.50705917302346158658e+37, PT ;  /* 0x7e8000000400780b */ /* 0x000fe20003f04200 */
[----:B-1----:R-:W-:-:S03]  /*2d60*/  FADD R2, -R7, R2 ;  /* 0x0000000207027221 */ /* 0x002fc60000000100 */
[----:B------:R-:W-:Y:S02]  /*2d70*/  FSEL R9, R3, R4, P0 ;  /* 0x0000000403097208 */ /* 0x000fe40000000000 */
[----:B------:R-:W1:Y:S05]  /*2d80*/  SHFL.BFLY PT, R3, R6, 0x2, 0x1f ;  /* 0x0c401f0006037f89 */ /* 0x000e6a00000e0000 */
[----:B------:R-:W-:Y:S02]  /*2d90*/  @!P1 FMUL R9, R9, 16777216 ;  /* 0x4b80000009099820 */ /* 0x000fe40000400000 */
[----:B------:R-:W-:Y:S01]  /*2da0*/  @P0 FMUL R5, R5, 0.25 ;  /* 0x3e80000005050820 */ /* 0x000fe20000400000 */
[C---:B------:R-:W-:Y:S01]  /*2db0*/  FSETP.NEU.AND P0, PT, R4.reuse, RZ, PT ;  /* 0x000000ff0400720b */ /* 0x040fe20003f0d000 */
[----:B------:R-:W2:Y:S02]  /*2dc0*/  MUFU.RCP R10, R9 ;  /* 0x00000009000a7308 */ /* 0x000ea40000001000 */
[----:B------:R-:W-:Y:S01]  /*2dd0*/  @!P1 FMUL R5, R5, 16777216 ;  /* 0x4b80000005059820 */ /* 0x000fe20000400000 */
[----:B0-----:R-:W-:-:S04]  /*2de0*/  FADD R12, R4, R11 ;  /* 0x0000000b040c7221 */ /* 0x001fc80000000000 */
[C---:B------:R-:W-:Y:S01]  /*2df0*/  FMUL R13, R12.reuse, 0.25 ;  /* 0x3e8000000c0d7820 */ /* 0x040fe20000400000 */
[----:B------:R-:W-:Y:S01]  /*2e00*/  FSETP.GEU.AND P1, PT, |R12|, 1.175494350822287508e-38, PT ;  /* 0x008000000c00780b */ /* 0x000fe20003f2e200 */
[----:B-1----:R-:W-:Y:S01]  /*2e10*/  FADD R3, R6, R3 ;  /* 0x0000000306037221 */ /* 0x002fe20000000000 */
[----:B--2---:R-:W-:Y:S01]  /*2e20*/  FMUL R10, R10, R5 ;  /* 0x000000050a0a7220 */ /* 0x004fe20000400000 */
[----:B------:R-:W-:-:S04]  /*2e30*/  FMUL R5, R2, R2 ;  /* 0x0000000202057220 */ /* 0x000fc80000400000 */
[----:B------:R-:W-:Y:S01]  /*2e40*/  FSEL R10, R10, RZ, P0 ;  /* 0x000000ff0a0a7208 */ /* 0x000fe20000000000 */
[----:B------:R-:W-:Y:S01]  /*2e50*/  FMUL R5, R8, R5 ;  /* 0x0000000508057220 */ /* 0x000fe20000400000 */
[----:B------:R-:W-:-:S03]  /*2e60*/  FSETP.GT.AND P0, PT, |R12|, 8.50705917302346158658e+37, PT ;  /* 0x7e8000000c00780b */ /* 0x000fc60003f04200 */
[----:B------:R-:W-:Y:S01]  /*2e70*/  FFMA R2, R2, R10, R7 ;  /* 0x0000000a02027223 */ /* 0x000fe20000000007 */
[----:B------:R-:W-:Y:S01]  /*2e80*/  FSEL R13, R13, R12, P0 ;  /* 0x0000000c0d0d7208 */ /* 0x000fe20000000000 */
[----:B------:R-:W-:-:S03]  /*2e90*/  FFMA R3, R10, R5, R3 ;  /* 0x000000050a037223 */ /* 0x000fc60000000003 */
[----:B------:R-:W0:Y:S01]  /*2ea0*/  SHFL.BFLY PT, R7, R2, 0x1, 0x1f ;  /* 0x0c201f0002077f89 */ /* 0x000e2200000e0000 */
[----:B------:R-:W-:-:S03]  /*2eb0*/  @!P1 FMUL R13, R13, 16777216 ;  /* 0x4b8000000d0d9820 */ /* 0x000fc60000400000 */
[----:B------:R-:W1:Y:S01]  /*2ec0*/  SHFL.BFLY PT, R6, R3, 0x1, 0x1f ;  /* 0x0c201f0003067f89 */ /* 0x000e6200000e0000 */
[----:B------:R-:W2:Y:S01]  /*2ed0*/  MUFU.RCP R8, R13 ;  /* 0x0000000d00087308 */ /* 0x000ea20000001000 */
[----:B------:R-:W-:Y:S01]  /*2ee0*/  @P0 FMUL R11, R11, 0.25 ;  /* 0x3e8000000b0b0820 */ /* 0x000fe20000400000 */
[----:B------:R-:W-:-:S03]  /*2ef0*/  LOP3.LUT P0, RZ, R21, 0x3, RZ, 0xc0, !PT ;  /* 0x0000000315ff7812 */ /* 0x000fc6000780c0ff */
[----:B------:R-:W-:Y:S01]  /*2f00*/  @!P1 FMUL R11, R11, 16777216 ;  /* 0x4b8000000b0b9820 */ /* 0x000fe20000400000 */
[----:B------:R-:W-:Y:S02]  /*2f10*/  FSETP.NEU.AND P1, PT, R12, RZ, PT ;  /* 0x000000ff0c00720b */ /* 0x000fe40003f2d000 */
[----:B------:R-:W-:Y:S01]  /*2f20*/  ISETP.LT.AND P0, PT, R21, 0x8, !P0 ;  /* 0x000000081500780c */ /* 0x000fe20004701270 */
[----:B--2---:R-:W-:Y:S01]  /*2f30*/  FMUL R8, R8, R11 ;  /* 0x0000000b08087220 */ /* 0x004fe20000400000 */
[----:B0-----:R-:W-:-:S04]  /*2f40*/  FADD R7, -R2, R7 ;  /* 0x0000000702077221 */ /* 0x001fc80000000100 */
[----:B------:R-:W-:-:S07]  /*2f50*/  FSEL R8, R8, RZ, P1 ;  /* 0x000000ff08087208 */ /* 0x000fce0000800000 */
[----:B------:R-:W-:Y:S01]  /*2f60*/  @P0 STS [R21.X4+0x40], R12 ;  /* 0x0000400c15000388 */ /* 0x000fe20000004800 */
[----:B------:R-:W-:Y:S01]  /*2f70*/  FMUL R9, R7, R7 ;  /* 0x0000000707097220 */ /* 0x000fe20000400000 */
[----:B-1----:R-:W-:Y:S01]  /*2f80*/  FADD R5, R3, R6 ;  /* 0x0000000603057221 */ /* 0x002fe20000000000 */
[----:B------:R-:W-:Y:S02]  /*2f90*/  IMAD.MOV.U32 R3, RZ, RZ, 0x10 ;  /* 0x00000010ff037424 */ /* 0x000fe400078e00ff */
[----:B------:R-:W-:Y:S01]  /*2fa0*/  FMUL R9, R4, R9 ;  /* 0x0000000904097220 */ /* 0x000fe20000400000 */
[----:B------:R-:W-:Y:S01]  /*2fb0*/  FFMA R4, R7, R8, R2 ;  /* 0x0000000807047223 */ /* 0x000fe20000000002 */
[----:B------:R-:W-:Y:S02]  /*2fc0*/  LOP3.LUT R2, R21, 0x7f, RZ, 0xc0, !PT ;  /* 0x0000007f15027812 */ /* 0x000fe400078ec0ff */
[----:B------:R-:W-:Y:S02]  /*2fd0*/  FFMA R8, R8, R9, R5 ;  /* 0x0000000908087223 */ /* 0x000fe40000000005 */
[----:B------:R0:W-:Y:S01]  /*2fe0*/  @P0 STS [R21.X4], R4 ;  /* 0x0000000415000388 */ /* 0x0001e20000004800 */
[----:B------:R-:W-:-:S03]  /*2ff0*/  IMAD.WIDE.U32 R42, R2, R43, c[0x0][0x170] ;  /* 0x00005c00022a7625 */ /* 0x000fc600078e002b */
[----:B------:R-:W-:Y:S01]  /*3000*/  @P0 STS [R21.X4+0x20], R8 ;  /* 0x0000200815000388 */ /* 0x000fe20000004800 */
[----:B------:R-:W-:-:S03]  /*3010*/  IMAD.WIDE.U32 R2, R2, R3, c[0x0][0x168] ;  /* 0x00005a0002027625 */ /* 0x000fc600078e0003 */
[----:B------:R-:W-:Y:S01]  /*3020*/  BAR.SYNC.DEFER_BLOCKING 0x0 ;  /* 0x0000000000007b1d */ /* 0x000fe20000010000 */
[----:B------:R-:W-:Y:S01]  /*3030*/  IADD3 R47, P1, R42, 0x4800, RZ ;  /* 0x000048002a2f7810 */ /* 0x000fe20007f3e0ff */
[----:B0-----:R-:W-:Y:S01]  /*3040*/  IMAD.MOV.U32 R4, RZ, RZ, 0x39aaaaab ;  /* 0x39aaaaabff047424 */ /* 0x001fe200078e00ff */
[----:B------:R-:W-:-:S03]  /*3050*/  IADD3 R39, P6, R2, 0x9000, RZ ;  /* 0x0000900002277810 */ /* 0x000fc60007fde0ff */
[----:B------:R-:W-:Y:S02]  /*3060*/  IMAD.X R42, RZ, RZ, R43, P1 ;  /* 0x000000ffff2a7224 */ /* 0x000fe400008e062b */
[----:B------:R-:W-:Y:S01]  /*3070*/  IMAD.X R38, RZ, RZ, R3, P6 ;  /* 0x000000ffff267224 */ /* 0x000fe200030e0603 */
[----:B------:R-:W0:Y:S04]  /*3080*/  LDS R5, [0x20] ;  /* 0x00002000ff057984 */ /* 0x000e280000000800 */
[----:B------:R-:W1:Y:S04]  /*3090*/  LDS R6, [0x30] ;  /* 0x00003000ff067984 */ /* 0x000e680000000800 */
[----:B------:R-:W2:Y:S04]  /*30a0*/  LDS R35, [RZ] ;  /* 0x00000000ff237984 */ /* 0x000ea80000000800 */
[----:B------:R-:W3:Y:S01]  /*30b0*/  LDS R36, [0x10] ;  /* 0x00001000ff247984 */ /* 0x000ee20000000800 */
[-C--:B0-----:R-:W-:Y:S01]  /*30c0*/  FFMA R5, R5, R4.reuse, 9.9999999747524270788e-07 ;  /* 0x358637bd05057423 */ /* 0x081fe20000000004 */
[----:B-1----:R-:W-:-:S03]  /*30d0*/  FFMA R6, R6, R4, 9.9999999747524270788e-07 ;  /* 0x358637bd06067423 */ /* 0x002fc60000000004 */
[----:B------:R0:W1:Y:S08]  /*30e0*/  MUFU.RSQ R43, R5 ;  /* 0x00000005002b7308 */ /* 0x0000700000001400 */
[----:B--23--:R0:W4:Y:S02]  /*30f0*/  MUFU.RSQ R45, R6 ;  /* 0x00000006002d7308 */ /* 0x00c1240000001400 */
.L_x_3:
[----:B------:R-:W-:Y:S01]  /*3100*/  IMAD.IADD R51, R67, 0x1, R40 ;  /* 0x0000000143337824 */ /* 0x000fe200078e0228 */
[----:B------:R-:W-:Y:S01]  /*3110*/  CS2R R12, SRZ ;  /* 0x00000000000c7805 */ /* 0x000fe2000001ff00 */
[----:B------:R-:W-:Y:S01]  /*3120*/  IMAD.MOV.U32 R46, RZ, RZ, 0x2 ;  /* 0x00000002ff2e7424 */ /* 0x000fe200078e00ff */
[----:B------:R-:W-:-:S03]  /*3130*/  CS2R R14, SRZ ;  /* 0x00000000000e7805 */ /* 0x000fc6000001ff00 */
[----:B------:R-:W-:-:S05]  /*3140*/  IMAD.WIDE R8, R51, R46, c[0x0][0x1a0] ;  /* 0x0000680033087625 */ /* 0x000fca00078e022e */
[----:B------:R2:W3:Y:S01]  /*3150*/  @!P2 LDG.E.EF.128 R12, [R8.64] ;  /* 0x00000004080ca981 */ /* 0x0004e2000c0e1d00 */
[----:B0-----:R-:W-:Y:S01]  /*3160*/  LOP3.LUT R5, R40, 0x3000, R71, 0xfe, !PT ;  /* 0x0000300028057812 */ /* 0x001fe200078efe47 */
[----:B------:R-:W-:Y:S02]  /*3170*/  IMAD.MOV.U32 R4, RZ, RZ, 0x4 ;  /* 0x00000004ff047424 */ /* 0x000fe400078e00ff */
[----:B------:R-:W-:Y:S02]  /*3180*/  BAR.SYNC.DEFER_BLOCKING 0x0 ;  /* 0x0000000000007b1d */ /* 0x000fe40000010000 */
[----:B------:R-:W-:-:S04]  /*3190*/  IMAD.WIDE.U32 R2, R5, R46, c[0x0][0x170] ;  /* 0x00005c0005027625 */ /* 0x000fc800078e002e */
[----:B------:R-:W-:-:S04]  /*31a0*/  IMAD.WIDE.U32 R4, R5, R4, c[0x0][0x168] ;  /* 0x00005a0005047625 */ /* 0x000fc800078e0004 */
[----:B--2---:R-:W-:Y:S02]  /*31b0*/  IMAD.MOV.U32 R8, RZ, RZ, R39 ;  /* 0x000000ffff087224 */ /* 0x004fe400078e0027 */
[----:B------:R-:W-:Y:S01]  /*31c0*/  IMAD.MOV.U32 R9, RZ, RZ, R38 ;  /* 0x000000ffff097224 */ /* 0x000fe200078e0026 */
[----:B---3--:R0:W-:Y:S04]  /*31d0*/  STS.128 [R69], R12 ;  /* 0x0000000c45007388 */ /* 0x0081e80000000c00 */
[----:B------:R-:W-:Y:S01]  /*31e0*/  BAR.SYNC.DEFER_BLOCKING 0x0 ;  /* 0x0000000000007b1d */ /* 0x000fe20000010000 */
[----:B0-----:R-:W-:Y:S02]  /*31f0*/  IMAD.MOV.U32 R12, RZ, RZ, R47 ;  /* 0x000000ffff0c7224 */ /* 0x001fe400078e002f */
[----:B------:R-:W-:-:S03]  /*3200*/  IMAD.MOV.U32 R13, RZ, RZ, R42 ;  /* 0x000000ffff0d7224 */ /* 0x000fc600078e002a */
[----:B------:R-:W2:Y:S04]  /*3210*/  LDG.E.EL.64 R2, [R2.64] ;  /* 0x0000000402027981 */ /* 0x000ea8000c2e1b00 */
[----:B------:R-:W3:Y:S04]  /*3220*/  LDG.E.EL.128 R4, [R4.64] ;  /* 0x0000000404047981 */ /* 0x000ee8000c2e1d00 */
[----:B------:R0:W5:Y:S04]  /*3230*/  LDG.E.EL.64 R16, [R12.64] ;  /* 0x000000040c107981 */ /* 0x000168000c2e1b00 */
[----:B----4-:R-:W4:Y:S01]  /*3240*/  LDG.E.EL.128 R8, [R8.64] ;  /* 0x0000000408087981 */ /* 0x010f22000c2e1d00 */
[----:B------:R-:W-:-:S03]  /*3250*/  FSETP.NAN.AND P1, PT, R34, R34, PT ;  /* 0x000000222200720b */ /* 0x000fc60003f28000 */
[----:B------:R-:W1:Y:S02]  /*3260*/  LDS.64 R18, [R68] ;  /* 0x0000000044127984 */ /* 0x000e640000000a00 */
[C---:B-1----:R-:W-:Y:S01]  /*3270*/  PRMT R14, R18.reuse, 0x7632, R14 ;  /* 0x00007632120e7816 */ /* 0x042fe2000000000e */
[----:B------:R-:W-:-:S04]  /*3280*/  IMAD.U32 R18, R18, 0x10000, RZ ;  /* 0x0001000012127824 */ /* 0x000fc800078e00ff */
[----:B------:R-:W-:Y:S01]  /*3290*/  IMAD.U32 R14, R14, 0x10000, RZ ;  /* 0x000100000e0e7824 */ /* 0x000fe200078e00ff */
[----:B------:R-:W-:-:S03]  /*32a0*/  FADD R18, -R35, R18 ;  /* 0x0000001223127221 */ /* 0x000fc60000000100 */
[----:B------:R-:W-:Y:S01]  /*32b0*/  FADD R14, -R35, R14 ;  /* 0x0000000e230e7221 */ /* 0x000fe20000000100 */
[C---:B--2---:R-:W-:Y:S01]  /*32c0*/  PRMT R50, R2.reuse, 0x7632, R50 ;  /* 0x0000763202327816 */ /* 0x044fe20000000032 */
[----:B------:R-:W-:Y:S01]  /*32d0*/  IMAD.U32 R15, R2, 0x10000, RZ ;  /* 0x00010000020f7824 */ /* 0x000fe200078e00ff */
[C---:B------:R-:W-:Y:S01]  /*32e0*/  PRMT R2, R3.reuse, 0x7632, R2 ;  /* 0x0000763203027816 */ /* 0x040fe20000000002 */
[----:B------:R-:W-:Y:S02]  /*32f0*/  IMAD.U32 R3, R3, 0x10000, RZ ;  /* 0x0001000003037824 */ /* 0x000fe400078e00ff */
[----:B------:R-:W-:Y:S01]  /*3300*/  IMAD.U32 R50, R50, 0x10000, RZ ;  /* 0x0001000032327824 */ /* 0x000fe200078e00ff */
[--C-:B---3--:R-:W-:Y:S01]  /*3310*/  FADD R52, R4, R15.reuse ;  /* 0x0000000f04347221 */ /* 0x108fe20000000000 */
[----:B0-----:R-:W-:Y:S01]  /*3320*/  IMAD.U32 R12, R2, 0x10000, RZ ;  /* 0x00010000020c7824 */ /* 0x001fe200078e00ff */
[----:B-----5:R-:W-:Y:S01]  /*3330*/  PRMT R15, R16, 0x7632, R15 ;  /* 0x00007632100f7816 */ /* 0x020fe2000000000f */
[----:B------:R-:W-:-:S02]  /*3340*/  FADD R13, R5, R50 ;  /* 0x00000032050d7221 */ /* 0x000fc40000000000 */
[----:B------:R-:W0:Y:S02]  /*3350*/  LDS.64 R4, [R68+0x410] ;  /* 0x0004100044047984 */ /* 0x000e240000000a00 */
[----:B------:R-:W-:Y:S01]  /*3360*/  IMAD.U32 R50, R15, 0x10000, RZ ;  /* 0x000100000f327824 */ /* 0x000fe200078e00ff */
[----:B------:R-:W-:Y:S01]  /*3370*/  FADD R13, R13, 1 ;  /* 0x3f8000000d0d7421 */ /* 0x000fe20000000000 */
[----:B------:R-:W-:Y:S02]  /*3380*/  IMAD.U32 R15, R16, 0x10000, RZ ;  /* 0x00010000100f7824 */ /* 0x000fe400078e00ff */
[----:B----4-:R-:W-:Y:S01]  /*3390*/  FADD R2, R9, R50 ;  /* 0x0000003209027221 */ /* 0x010fe20000000000 */
[--C-:B------:R-:W-:Y:S01]  /*33a0*/  FADD R50, R7, R12.reuse ;  /* 0x0000000c07327221 */ /* 0x100fe20000000000 */
[----:B------:R-:W-:Y:S01]  /*33b0*/  PRMT R12, R17, 0x7632, R12 ;  /* 0x00007632110c7816 */ /* 0x000fe2000000000c */
[----:B------:R-:W-:Y:S01]  /*33c0*/  FMUL R9, R43, R14 ;  /* 0x0000000e2b097220 */ /* 0x000fe20000400000 */
[----:B------:R-:W-:Y:S01]  /*33d0*/  FADD R7, R8, R15 ;  /* 0x0000000f08077221 */ /* 0x000fe20000000000 */
[----:B------:R-:W-:Y:S01]  /*33e0*/  PRMT R8, R19, 0x7632, R8 ;  /* 0x0000763213087816 */ /* 0x000fe20000000008 */
[----:B------:R-:W-:Y:S01]  /*33f0*/  FADD R50, R50, 1 ;  /* 0x3f80000032327421 */ /* 0x000fe20000000000 */
[----:B------:R-:W-:Y:S01]  /*3400*/  FFMA R9, R9, R13, R2 ;  /* 0x0000000d09097223 */ /* 0x000fe20000000002 */
[----:B------:R-:W-:-:S02]  /*3410*/  IMAD.U32 R12, R12, 0x10000, RZ ;  /* 0x000100000c0c7824 */ /* 0x000fc400078e00ff */
[----:B------:R-:W-:Y:S01]  /*3420*/  IMAD.U32 R16, R8, 0x10000, RZ ;  /* 0x0001000008107824 */ /* 0x000fe200078e00ff */
[----:B------:R-:W-:Y:S01]  /*3430*/  FMUL R8, R43, R18 ;  /* 0x000000122b087220 */ /* 0x000fe20000400000 */
[----:B------:R-:W-:Y:S01]  /*3440*/  FADD R14, R11, R12 ;  /* 0x0000000c0b0e7221 */ /* 0x000fe20000000000 */
[----:B------:R-:W-:Y:S01]  /*3450*/  BAR.SYNC.DEFER_BLOCKING 0x0 ;  /* 0x0000000000007b1d */ /* 0x000fe20000010000 */
[-C--:B------:R-:W-:Y:S01]  /*3460*/  FSETP.GEU.AND P6, PT, R34, R9.reuse, PT ;  /* 0x000000092200720b */ /* 0x080fe20003fce000 */
[----:B------:R-:W-:Y:S01]  /*3470*/  FADD R12, R52, 1 ;  /* 0x3f800000340c7421 */ /* 0x000fe20000000000 */
[----:B------:R-:W-:Y:S01]  /*3480*/  FADD R16, -R35, R16 ;  /* 0x0000001023107221 */ /* 0x000fe20000000100 */
[----:B------:R-:W-:Y:S01]  /*3490*/  IMAD.U32 R17, R17, 0x10000, RZ ;  /* 0x0001000011117824 */ /* 0x000fe200078e00ff */
[----:B------:R-:W-:Y:S01]  /*34a0*/  FSEL R15, R34, R9, !P6 ;  /* 0x00000009220f7208 */ /* 0x000fe20007000000 */
[----:B------:R-:W-:Y:S01]  /*34b0*/  FFMA R8, R8, R12, R7 ;  /* 0x0000000c08087223 */ /* 0x000fe20000000007 */
[----:B------:R-:W-:Y:S01]  /*34c0*/  FMUL R11, R43, R16 ;  /* 0x000000102b0b7220 */ /* 0x000fe20000400000 */
[----:B------:R-:W-:Y:S01]  /*34d0*/  FSETP.NAN.AND P6, PT, R33, R33, PT ;  /* 0x000000212100720b */ /* 0x000fe20003fc8000 */
[----:B------:R-:W-:Y:S01]  /*34e0*/  FADD R53, R10, R17 ;  /* 0x000000110a357221 */ /* 0x000fe20000000000 */
[----:B------:R-:W-:Y:S01]  /*34f0*/  @!P3 FSEL R34, R34, R15, P1 ;  /* 0x0000000f2222b208 */ /* 0x000fe20000800000 */
[----:B------:R-:W-:Y:S01]  /*3500*/  FFMA R11, R11, R50, R14 ;  /* 0x000000320b0b7223 */ /* 0x000fe2000000000e */
[----:B------:R-:W-:Y:S01]  /*3510*/  FSETP.GEU.AND P1, PT, R33, R8, PT ;  /* 0x000000082100720b */ /* 0x000fe20003f2e000 */
[----:B------:R-:W-:Y:S01]  /*3520*/  FADD R15, R6, R3 ;  /* 0x00000003060f7221 */ /* 0x000fe20000000000 */
[----:B------:R-:W-:-:S02]  /*3530*/  IMAD.U32 R6, R19, 0x10000, RZ ;  /* 0x0001000013067824 */ /* 0x000fc400078e00ff */
[----:B------:R-:W-:Y:S01]  /*3540*/  FSEL R16, R33, R8, !P1 ;  /* 0x0000000821107208 */ /* 0x000fe20004800000 */
[----:B------:R-:W-:Y:S01]  /*3550*/  FADD R18, R15, 1 ;  /* 0x3f8000000f127421 */ /* 0x000fe20000000000 */
[CC--:B------:R-:W-:Y:S02]  /*3560*/  FSETP.GEU.AND P1, PT, R32.reuse, R11.reuse, PT ;  /* 0x0000000b2000720b */ /* 0x0c0fe40003f2e000 */
[----:B------:R-:W-:Y:S01]  /*3570*/  @!P3 FSEL R33, R33, R16, P6 ;  /* 0x000000102121b208 */ /* 0x000fe20003000000 */
[----:B------:R-:W-:Y:S01]  /*3580*/  FADD R16, -R35, R6 ;  /* 0x0000000623107221 */ /* 0x000fe20000000100 */
[C---:B0-----:R-:W-:Y:S01]  /*3590*/  PRMT R3, R5.reuse, 0x7632, R3 ;  /* 0x0000763205037816 */ /* 0x041fe20000000003 */
[----:B------:R-:W-:Y:S01]  /*35a0*/  IMAD.U32 R5, R5, 0x10000, RZ ;  /* 0x0001000005057824 */ /* 0x000fe200078e00ff */
[C---:B------:R-:W-:Y:S01]  /*35b0*/  FSETP.NAN.AND P6, PT, R32.reuse, R32, PT ;  /* 0x000000202000720b */ /* 0x040fe20003fc8000 */
[----:B------:R-:W-:Y:S01]  /*35c0*/  FMUL R15, R43, R16 ;  /* 0x000000102b0f7220 */ /* 0x000fe20000400000 */
[----:B------:R-:W-:Y:S01]  /*35d0*/  FSEL R17, R32, R11, !P1 ;  /* 0x0000000b20117208 */ /* 0x000fe20004800000 */
[----:B------:R-:W-:Y:S01]  /*35e0*/  FADD R6, -R36, R5 ;  /* 0x0000000524067221 */ /* 0x000fe20000000100 */
[----:B------:R-:W-:Y:S01]  /*35f0*/  IMAD.U32 R3, R3, 0x10000, RZ ;  /* 0x0001000003037824 */ /* 0x000fe200078e00ff */
[----:B------:R-:W-:Y:S01]  /*3600*/  FFMA R15, R15, R18, R53 ;  /* 0x000000120f0f7223 */ /* 0x000fe20000000035 */
[----:B------:R-:W-:Y:S01]  /*3610*/  @!P3 FSEL R32, R32, R17, P6 ;  /* 0x000000112020b208 */ /* 0x000fe20003000000 */
[C---:B------:R-:W-:Y:S01]  /*3620*/  IMAD.U32 R17, R4.reuse, 0x10000, RZ ;  /* 0x0001000004117824 */ /* 0x040fe200078e00ff */
[----:B------:R-:W-:Y:S01]  /*3630*/  PRMT R4, R4, 0x7632, R4 ;  /* 0x0000763204047816 */ /* 0x000fe20000000004 */
[----:B------:R-:W-:Y:S01]  /*3640*/  FMUL R6, R45, R6 ;  /* 0x000000062d067220 */ /* 0x000fe20000400000 */
[----:B------:R-:W-:Y:S01]  /*3650*/  FADD R10, -R36, R3 ;  /* 0x00000003240a7221 */ /* 0x000fe20000000100 */
[----:B------:R-:W-:-:S02]  /*3660*/  FSETP.NAN.AND P1, PT, R31, R31, PT ;  /* 0x0000001f1f00720b */ /* 0x000fc40003f28000 */
[----:B------:R-:W-:Y:S01]  /*3670*/  FFMA R18, R6, R18, R53 ;  /* 0x0000001206127223 */ /* 0x000fe20000000035 */
[----:B------:R-:W-:Y:S01]  /*3680*/  IMAD.U32 R3, R4, 0x10000, RZ ;  /* 0x0001000004037824 */ /* 0x000fe200078e00ff */
[----:B------:R-:W-:Y:S01]  /*3690*/  FMUL R5, R45, R10 ;  /* 0x0000000a2d057220 */ /* 0x000fe20000400000 */
[C---:B------:R-:W-:Y:S02]  /*36a0*/  FADD R4, -R36.reuse, R17 ;  /* 0x0000001124047221 */ /* 0x040fe40000000100 */
[----:B------:R-:W-:Y:S01]  /*36b0*/  FADD R6, -R36, R3 ;  /* 0x0000000324067221 */ /* 0x000fe20000000100 */
[----:B------:R-:W-:Y:S01]  /*36c0*/  FFMA R5, R5, R50, R14 ;  /* 0x0000003205057223 */ /* 0x000fe2000000000e */
[----:B------:R-:W-:Y:S01]  /*36d0*/  FSETP.GEU.AND P6, PT, R31, R18, PT ;  /* 0x000000121f00720b */ /* 0x000fe20003fce000 */
[C---:B------:R-:W-:Y:S01]  /*36e0*/  FMUL R4, R45.reuse, R4 ;  /* 0x000000042d047220 */ /* 0x040fe20000400000 */
[----:B------:R-:W-:Y:S02]  /*36f0*/  FMUL R3, R45, R6 ;  /* 0x000000062d037220 */ /* 0x000fe40000400000 */
[----:B------:R-:W-:Y:S01]  /*3700*/  FSEL R6, R31, R18, !P6 ;  /* 0x000000121f067208 */ /* 0x000fe20007000000 */
[----:B------:R-:W-:Y:S01]  /*3710*/  FFMA R12, R4, R12, R7 ;  /* 0x0000000c040c7223 */ /* 0x000fe20000000007 */
[----:B------:R-:W-:Y:S01]  /*3720*/  FSETP.GEU.AND P6, PT, R30, R5, PT ;  /* 0x000000051e00720b */ /* 0x000fe20003fce000 */
[----:B------:R-:W-:Y:S01]  /*3730*/  FFMA R13, R3, R13, R2 ;  /* 0x0000000d030d7223 */ /* 0x000fe20000000002 */
[----:B------:R-:W-:-:S02]  /*3740*/  @!P3 FSEL R31, R31, R6, P1 ;  /* 0x000000061f1fb208 */ /* 0x000fc40000800000 */
[C---:B------:R-:W-:Y:S02]  /*3750*/  FSEL R7, R30.reuse, R5, !P6 ;  /* 0x000000051e077208 */ /* 0x040fe40007000000 */
[C---:B------:R-:W-:Y:S02]  /*3760*/  FSETP.NAN.AND P1, PT, R30.reuse, R30, PT ;  /* 0x0000001e1e00720b */ /* 0x040fe40003f28000 */
[----:B------:R-:W-:Y:S02]  /*3770*/  F2FP.BF16.PACK_AB R2, R13, R12 ;  /* 0x0000000c0d02723e */ /* 0x000fe400000010ff */
[----:B------:R-:W-:Y:S02]  /*3780*/  @!P3 FSEL R30, R30, R7, P1 ;  /* 0x000000071e1eb208 */ /* 0x000fe40000800000 */
[----:B------:R-:W-:Y:S02]  /*3790*/  FSETP.GEU.AND P1, PT, R28, R13, PT ;  /* 0x0000000d1c00720b */ /* 0x000fe40003f2e000 */
[----:B------:R-:W-:-:S02]  /*37a0*/  F2FP.BF16.PACK_AB R3, R5, R18 ;  /* 0x000000120503723e */ /* 0x000fc400000010ff */
[CC--:B------:R-:W-:Y:S02]  /*37b0*/  FSETP.GEU.AND P6, PT, R29.reuse, R12.reuse, PT ;  /* 0x0000000c1d00720b */ /* 0x0c0fe40003fce000 */
[C---:B------:R-:W-:Y:S01]  /*37c0*/  FSEL R7, R28.reuse, R13, !P1 ;  /* 0x0000000d1c077208 */ /* 0x040fe20004800000 */
[----:B------:R0:W-:Y:S01]  /*37d0*/  STS.64 [R68+0x410], R2 ;  /* 0x0004100244007388 */ /* 0x0001e20000000a00 */
[C---:B------:R-:W-:Y:S02]  /*37e0*/  FSETP.NAN.AND P1, PT, R29.reuse, R29, PT ;  /* 0x0000001d1d00720b */ /* 0x040fe40003f28000 */
[C---:B------:R-:W-:Y:S02]  /*37f0*/  FSEL R4, R29.reuse, R12, !P6 ;  /* 0x0000000c1d047208 */ /* 0x040fe40007000000 */
[----:B------:R-:W-:Y:S02]  /*3800*/  FSETP.NAN.AND P6, PT, R28, R28, PT ;  /* 0x0000001c1c00720b */ /* 0x000fe40003fc8000 */
[----:B------:R-:W-:-:S02]  /*3810*/  @!P3 FSEL R29, R29, R4, P1 ;  /* 0x000000041d1db208 */ /* 0x000fc40000800000 */
[----:B------:R-:W-:Y:S02]  /*3820*/  @!P3 FSEL R28, R28, R7, P6 ;  /* 0x000000071c1cb208 */ /* 0x000fe40003000000 */
[----:B------:R-:W-:Y:S02]  /*3830*/  FSETP.GT.AND P1, PT, R25, R5, PT ;  /* 0x000000051900720b */ /* 0x000fe40003f24000 */
[----:B0-----:R-:W-:Y:S02]  /*3840*/  F2FP.BF16.PACK_AB R2, R9, R8 ;  /* 0x000000080902723e */ /* 0x001fe400000010ff */
[----:B------:R-:W-:Y:S02]  /*3850*/  F2FP.BF16.PACK_AB R3, R11, R15 ;  /* 0x0000000f0b03723e */ /* 0x000fe400000010ff */
[C---:B------:R-:W-:Y:S02]  /*3860*/  FSETP.GT.AND P6, PT, R26.reuse, R18, PT ;  /* 0x000000121a00720b */ /* 0x040fe40003fc4000 */
[----:B------:R-:W-:Y:S01]  /*3870*/  FSEL R4, R25, R5, P1 ;  /* 0x0000000519047208 */ /* 0x000fe20000800000 */
[----:B------:R0:W-:Y:S04]  /*3880*/  STS.64 [R68], R2 ;  /* 0x0000000244007388 */ /* 0x0001e80000000a00 */
[----:B------:R-:W-:Y:S01]  /*3890*/  BAR.SYNC.DEFER_BLOCKING 0x0 ;  /* 0x0000000000007b1d */ /* 0x000fe20000010000 */
[----:B------:R-:W-:-:S02]  /*38a0*/  FSETP.NAN.AND P1, PT, R26, R26, PT ;  /* 0x0000001a1a00720b */ /* 0x000fc40003f28000 */
[C---:B------:R-:W-:Y:S02]  /*38b0*/  FSEL R5, R26.reuse, R18, P6 ;  /* 0x000000121a057208 */ /* 0x040fe40003000000 */
[C---:B------:R-:W-:Y:S02]  /*38c0*/  FSETP.NAN.AND P6, PT, R25.reuse, R25, PT ;  /* 0x000000191900720b */ /* 0x040fe40003fc8000 */
[----:B------:R-:W-:Y:S02]  /*38d0*/  @!P3 FSEL R26, R26, R5, P1 ;  /* 0x000000051a1ab208 */ /* 0x000fe40000800000 */
[----:B------:R-:W-:Y:S02]  /*38e0*/  FSETP.GT.AND P1, PT, R24, R12, PT ;  /* 0x0000000c1800720b */ /* 0x000fe40003f24000 */
[----:B------:R-:W-:Y:S02]  /*38f0*/  @!P3 FSEL R25, R25, R4, P6 ;  /* 0x000000041919b208 */ /* 0x000fe40003000000 */
[----:B------:R-:W-:-:S02]  /*3900*/  FSETP.GT.AND P6, PT, R27, R13, PT ;  /* 0x0000000d1b00720b */ /* 0x000fc40003fc4000 */
[C---:B0-----:R-:W-:Y:S02]  /*3910*/  FSEL R3, R24.reuse, R12, P1 ;  /* 0x0000000c18037208 */ /* 0x041fe40000800000 */
[----:B------:R-:W-:Y:S02]  /*3920*/  FSETP.GT.AND P1, PT, R23, R11, PT ;  /* 0x0000000b1700720b */ /* 0x000fe40003f24000 */
[----:B------:R-:W-:Y:S02]  /*3930*/  FSEL R10, R27, R13, P6 ;  /* 0x0000000d1b0a7208 */ /* 0x000fe40003000000 */
[----:B------:R-:W-:Y:S02]  /*3940*/  FSETP.NAN.AND P6, PT, R24, R24, PT ;  /* 0x000000181800720b */ /* 0x000fe40003fc8000 */
[----:B------:R-:W-:Y:S01]  /*3950*/  FSEL R2, R23, R11, P1 ;  /* 0x0000000b17027208 */ /* 0x000fe20000800000 */
[----:B------:R-:W0:Y:S01]  /*3960*/  LDS.128 R4, [R69] ;  /* 0x0000000045047984 */ /* 0x000e220000000c00 */
[----:B------:R-:W-:-:S02]  /*3970*/  FSETP.GT.AND P1, PT, R20, R15, PT ;  /* 0x0000000f1400720b */ /* 0x000fc40003f24000 */
[----:B------:R-:W-:Y:S02]  /*3980*/  @!P3 FSEL R24, R24, R3, P6 ;  /* 0x000000031818b208 */ /* 0x000fe40003000000 */
[----:B------:R-:W-:Y:S02]  /*3990*/  FSEL R3, R20, R15, P1 ;  /* 0x0000000f14037208 */ /* 0x000fe40000800000 */
[C---:B------:R-:W-:Y:S02]  /*39a0*/  FSETP.GT.AND P1, PT, R22.reuse, R9, PT ;  /* 0x000000091600720b */ /* 0x040fe40003f24000 */
[----:B------:R-:W-:Y:S02]  /*39b0*/  FSETP.NAN.AND P6, PT, R23, R23, PT ;  /* 0x000000171700720b */ /* 0x000fe40003fc8000 */
[----:B------:R-:W-:Y:S02]  /*39c0*/  FSEL R9, R22, R9, P1 ;  /* 0x0000000916097208 */ /* 0x000fe40000800000 */
[----:B------:R-:W-:-:S02]  /*39d0*/  FSETP.NAN.AND P1, PT, R27, R27, PT ;  /* 0x0000001b1b00720b */ /* 0x000fc40003f28000 */
[----:B------:R-:W-:Y:S02]  /*39e0*/  @!P3 FSEL R23, R23, R2, P6 ;  /* 0x000000021717b208 */ /* 0x000fe40003000000 */
[----:B------:R-:W-:Y:S02]  /*39f0*/  @!P3 FSEL R27, R27, R10, P1 ;  /* 0x0000000a1b1bb208 */ /* 0x000fe40000800000 */
[C---:B------:R-:W-:Y:S02]  /*3a00*/  FSETP.GT.AND P1, PT, R41.reuse, R8, PT ;  /* 0x000000082900720b */ /* 0x040fe40003f24000 */
[----:B------:R-:W-:Y:S02]  /*3a10*/  FSETP.NAN.AND P6, PT, R20, R20, PT ;  /* 0x000000141400720b */ /* 0x000fe40003fc8000 */
[----:B------:R-:W-:Y:S02]  /*3a20*/  FSEL R8, R41, R8, P1 ;  /* 0x0000000829087208 */ /* 0x000fe40000800000 */
[----:B------:R-:W-:-:S02]  /*3a30*/  FSETP.GEU.AND P1, PT, R44, R15, PT ;  /* 0x0000000f2c00720b */ /* 0x000fc40003f2e000 */
[----:B------:R-:W-:Y:S01]  /*3a40*/  @!P3 FSEL R20, R20, R3, P6 ;  /* 0x000000031414b208 */ /* 0x000fe20003000000 */
[----:B------:R-:W-:Y:S01]  /*3a50*/  IMAD.WIDE R2, R51, R46, c[0x0][0x1a8] ;  /* 0x00006a0033027625 */ /* 0x000fe200078e022e */
[----:B------:R-:W-:Y:S02]  /*3a60*/  FSETP.NAN.AND P6, PT, R22, R22, PT ;  /* 0x000000161600720b */ /* 0x000fe40003fc8000 */
[----:B------:R-:W-:Y:S02]  /*3a70*/  FSEL R15, R44, R15, !P1 ;  /* 0x0000000f2c0f7208 */ /* 0x000fe40004800000 */
[----:B------:R-:W-:Y:S02]  /*3a80*/  IADD3 R40, P1, R40, 0x200, RZ ;  /* 0x0000020028287810 */ /* 0x000fe40007f3e0ff */
[----:B------:R-:W-:Y:S02]  /*3a90*/  @!P3 FSEL R22, R22, R9, P6 ;  /* 0x000000091616b208 */ /* 0x000fe40003000000 */
[C---:B------:R-:W-:Y:S01]  /*3aa0*/  FSETP.NAN.AND P6, PT, R41.reuse, R41, PT ;  /* 0x000000292900720b */ /* 0x040fe20003fc8000 */
[----:B------:R-:W-:Y:S01]  /*3ab0*/  IMAD.X R37, RZ, RZ, R37, P1 ;  /* 0x000000ffff257224 */ /* 0x000fe200008e0625 */
[----:B------:R-:W-:Y:S01]  /*3ac0*/  ISETP.GE.U32.AND P1, PT, R40, 0xc00, PT ;  /* 0x00000c002800780c */ /* 0x000fe20003f26070 */
[----:B0-----:R0:W-:Y:S01]  /*3ad0*/  @!P2 STG.E.128 [R2.64], R4 ;  /* 0x000000040200a986 */ /* 0x0011e2000c101d04 */
[----:B------:R-:W-:-:S02]  /*3ae0*/  @!P3 FSEL R41, R41, R8, P6 ;  /* 0x000000082929b208 */ /* 0x000fc40003000000 */
[C---:B------:R-:W-:Y:S02]  /*3af0*/  FSETP.NAN.AND P6, PT, R44.reuse, R44, PT ;  /* 0x0000002c2c00720b */ /* 0x040fe40003fc8000 */
[----:B------:R-:W-:Y:S02]  /*3b00*/  ISETP.GE.U32.AND.EX P1, PT, R37, RZ, PT, P1 ;  /* 0x000000ff2500720c */ /* 0x000fe40003f26110 */
[----:B------:R-:W-:Y:S02]  /*3b10*/  @!P3 FSEL R44, R44, R15, P6 ;  /* 0x0000000f2c2cb208 */ /* 0x000fe40003000000 */
[----:B------:R-:W-:-:S05]  /*3b20*/  IADD3 R47, P6, R47, 0x400, RZ ;  /* 0x000004002f2f7810 */ /* 0x000fca0007fde0ff */
[----:B------:R-:W-:Y:S01]  /*3b30*/  IMAD.X R42, RZ, RZ, R42, P6 ;  /* 0x000000ffff2a7224 */ /* 0x000fe200030e062a */
[----:B------:R-:W-:-:S05]  /*3b40*/  IADD3 R39, P6, R39, 0x800, RZ ;  /* 0x0000080027277810 */ /* 0x000fca0007fde0ff */
[----:B------:R-:W-:Y:S01]  /*3b50*/  IMAD.X R38, RZ, RZ, R38, P6 ;  /* 0x000000ffff267224 */ /* 0x000fe200030e0626 */
[----:B0-----:R-:W-:Y:S05]  /*3b60*/  @!P1 BRA `(.L_x_3) ;  /* 0xfffff59000009947 */ /* 0x001fea000383ffff */
[----:B------:R-:W-:Y:S01]  /*3b70*/  BAR.SYNC.DEFER_BLOCKING 0x0 ;  /* 0x0000000000007b1d */ /* 0x000fe20000010000 */
[C---:B------:R-:W-:Y:S01]  /*3b80*/  FSETP.NAN.AND P1, PT, R33.reuse, R33, PT ;  /* 0x000000212100720b */ /* 0x040fe20003f28000 */
[----:B------:R-:W-:Y:S01]  /*3b90*/  IMAD.MOV.U32 R16, RZ, RZ, -0x200 ;  /* 0xfffffe00ff107424 */ /* 0x000fe200078e00ff */
[CC--:B------:R-:W-:Y:S01]  /*3ba0*/  FSETP.GEU.AND P3, PT, R33.reuse, R34.reuse, PT ;  /* 0x000000222100720b */ /* 0x0c0fe20003f6e000 */
[----:B------:R-:W-:Y:S01]  /*3bb0*/  IMAD.MOV.U32 R17, RZ, RZ, -0x1 ;  /* 0xffffffffff117424 */ /* 0x000fe200078e00ff */
[----:B------:R-:W-:Y:S02]  /*3bc0*/  FSEL R34, R33, R34, P1 ;  /* 0x0000002221227208 */ /* 0x000fe40000800000 */
[----:B------:R-:W-:Y:S02]  /*3bd0*/  FSETP.GEU.AND P6, PT, R29, R28, PT ;  /* 0x0000001c1d00720b */ /* 0x000fe40003fce000 */
[----:B------:R-:W-:-:S04]  /*3be0*/  FSEL R33, R33, R34, !P3 ;  /* 0x0000002221217208 */ /* 0x000fc80005800000 */
[C---:B------:R-:W-:Y:S02]  /*3bf0*/  FSETP.GEU.AND P3, PT, R33.reuse, R44, PT ;  /* 0x0000002c2100720b */ /* 0x040fe40003f6e000 */
[----:B------:R-:W-:-:S11]  /*3c00*/  FSETP.NAN.AND P1, PT, R33, R33, PT ;  /* 0x000000212100720b */ /* 0x000fd60003f28000 */
[----:B------:R-:W-:-:S04]  /*3c10*/  @P3 FSEL R33, R33, R44, P1 ;  /* 0x0000002c21213208 */ /* 0x000fc80000800000 */
[C---:B------:R-:W-:Y:S02]  /*3c20*/  FSETP.GEU.AND P3, PT, R33.reuse, R32, PT ;  /* 0x000000202100720b */ /* 0x040fe40003f6e000 */
[----:B------:R-:W-:-:S11]  /*3c30*/  FSETP.NAN.AND P1, PT, R33, R33, PT ;  /* 0x000000212100720b */ /* 0x000fd60003f28000 */
[----:B------:R-:W-:Y:S02]  /*3c40*/  @P3 FSEL R33, R33, R32, P1 ;  /* 0x0000002021213208 */ /* 0x000fe40000800000 */
[----:B------:R-:W-:Y:S02]  /*3c50*/  FSETP.NAN.AND P1, PT, R29, R29, PT ;  /* 0x0000001d1d00720b */ /* 0x000fe40003f28000 */
[----:B------:R-:W-:Y:S01]  /*3c60*/  FSETP.NAN.AND P3, PT, R33, R33, PT ;  /* 0x000000212100720b */ /* 0x000fe20003f68000 */
[----:B------:R-:W0:Y:S01]  /*3c70*/  SHFL.BFLY PT, R2, R33, 0x10, 0x1f ;  /* 0x0e001f0021027f89 */ /* 0x000e2200000e0000 */
[----:B------:R-:W-:-:S04]  /*3c80*/  FSEL R28, R29, R28, P1 ;  /* 0x0000001c1d1c7208 */ /* 0x000fc80000800000 */
[----:B------:R-:W-:-:S04]  /*3c90*/  FSEL R28, R29, R28, !P6 ;  /* 0x0000001c1d1c7208 */ /* 0x000fc80007000000 */
[----:B------:R-:W-:Y:S02]  /*3ca0*/  FSETP.GEU.AND P1, PT, R28, R31, PT ;  /* 0x0000001f1c00720b */ /* 0x000fe40003f2e000 */
[----:B0-----:R-:W-:-:S04]  /*3cb0*/  FSETP.GEU.AND P6, PT, R33, R2, PT ;  /* 0x000000022100720b */ /* 0x001fc80003fce000 */
[----:B------:R-:W-:Y:S02]  /*3cc0*/  @!P3 FSEL R33, R33, R2, !P6 ;  /* 0x000000022121b208 */ /* 0x000fe40007000000 */
[----:B------:R-:W-:-:S03]  /*3cd0*/  FSETP.NAN.AND P3, PT, R28, R28, PT ;  /* 0x0000001c1c00720b */ /* 0x000fc60003f68000 */
[----:B------:R-:W0:Y:S02]  /*3ce0*/  SHFL.BFLY PT, R2, R33, 0x8, 0x1f ;  /* 0x0d001f0021027f89 */ /* 0x000e2400000e0000 */
[----:B------:R-:W-:-:S04]  /*3cf0*/  @P1 FSEL R28, R28, R31, P3 ;  /* 0x0000001f1c1c1208 */ /* 0x000fc80001800000 */
[C---:B------:R-:W-:Y:S02]  /*3d00*/  FSETP.GEU.AND P3, PT, R28.reuse, R30, PT ;  /* 0x0000001e1c00720b */ /* 0x040fe40003f6e000 */
[----:B------:R-:W-:-:S11]  /*3d10*/  FSETP.NAN.AND P1, PT, R28, R28, PT ;  /* 0x0000001c1c00720b */ /* 0x000fd60003f28000 */
[----:B------:R-:W-:Y:S02]  /*3d20*/  @P3 FSEL R28, R28, R30, P1 ;  /* 0x0000001e1c1c3208 */ /* 0x000fe40000800000 */
[C---:B------:R-:W-:Y:S02]  /*3d30*/  FSETP.NAN.AND P3, PT, R33.reuse, R33, PT ;  /* 0x000000212100720b */ /* 0x040fe40003f68000 */
[----:B------:R-:W-:Y:S01]  /*3d40*/  FSETP.NAN.AND P1, PT, R28, R28, PT ;  /* 0x0000001c1c00720b */ /* 0x000fe20003f28000 */
[----:B------:R-:W1:Y:S01]  /*3d50*/  SHFL.BFLY PT, R3, R28, 0x10, 0x1f ;  /* 0x0e001f001c037f89 */ /* 0x000e6200000e0000 */
[----:B0-----:R-:W-:-:S13]  /*3d60*/  FSETP.GEU.AND P6, PT, R33, R2, PT ;  /* 0x000000022100720b */ /* 0x001fda0003fce000 */
[----:B------:R-:W-:-:S05]  /*3d70*/  @P6 FSEL R33, R33, R2, P3 ;  /* 0x0000000221216208 */ /* 0x000fca0001800000 */
[----:B------:R-:W0:Y:S01]  /*3d80*/  SHFL.BFLY PT, R2, R33, 0x4, 0x1f ;  /* 0x0c801f0021027f89 */ /* 0x000e2200000e0000 */
[----:B-1----:R-:W-:-:S04]  /*3d90*/  FSETP.GEU.AND P3, PT, R28, R3, PT ;  /* 0x000000031c00720b */ /* 0x002fc80003f6e000 */
[----:B------:R-:W-:Y:S02]  /*3da0*/  @!P1 FSEL R28, R28, R3, !P3 ;  /* 0x000000031c1c9208 */ /* 0x000fe40005800000 */
[----:B------:R-:W-:-:S03]  /*3db0*/  FSETP.NAN.AND P3, PT, R33, R33, PT ;  /* 0x000000212100720b */ /* 0x000fc60003f68000 */
[----:B------:R-:W1:Y:S01]  /*3dc0*/  SHFL.BFLY PT, R3, R28, 0x8, 0x1f ;  /* 0x0d001f001c037f89 */ /* 0x000e6200000e0000 */
[----:B0-----:R-:W-:-:S13]  /*3dd0*/  FSETP.GEU.AND P6, PT, R33, R2, PT ;  /* 0x000000022100720b */ /* 0x001fda0003fce000 */
[----:B------:R-:W-:Y:S02]  /*3de0*/  @P6 FSEL R33, R33, R2, P3 ;  /* 0x0000000221216208 */ /* 0x000fe40001800000 */
[CC--:B-1----:R-:W-:Y:S02]  /*3df0*/  FSETP.GEU.AND P1, PT, R28.reuse, R3.reuse, PT ;  /* 0x000000031c00720b */ /* 0x0c2fe40003f2e000 */
[C---:B------:R-:W-:Y:S01]  /*3e00*/  FSETP.NAN.AND P3, PT, R28.reuse, R28, PT ;  /* 0x0000001c1c00720b */ /* 0x040fe20003f68000 */
[----:B------:R-:W0:Y:S10]  /*3e10*/  SHFL.BFLY PT, R2, R33, 0x2, 0x1f ;  /* 0x0c401f0021027f89 */ /* 0x000e3400000e0000 */
[----:B------:R-:W-:-:S02]  /*3e20*/  @P1 FSEL R28, R28, R3, P3 ;  /* 0x000000031c1c1208 */ /* 0x000fc40001800000 */
[----:B------:R-:W-:-:S03]  /*3e30*/  FSETP.NAN.AND P3, PT, R33, R33, PT ;  /* 0x000000212100720b */ /* 0x000fc60003f68000 */
[----:B------:R-:W1:Y:S01]  /*3e40*/  SHFL.BFLY PT, R3, R28, 0x4, 0x1f ;  /* 0x0c801f001c037f89 */ /* 0x000e6200000e0000 */
[----:B0-----:R-:W-:-:S13]  /*3e50*/  FSETP.GEU.AND P6, PT, R33, R2, PT ;  /* 0x000000022100720b */ /* 0x001fda0003fce000 */
[----:B------:R-:W-:Y:S02]  /*3e60*/  @P6 FSEL R33, R33, R2, P3 ;  /* 0x0000000221216208 */ /* 0x000fe40001800000 */
[C---:B-1----:R-:W-:Y:S02]  /*3e70*/  FSETP.GEU.AND P1, PT, R28.reuse, R3, PT ;  /* 0x000000031c00720b */ /* 0x042fe40003f2e000 */
[C---:B------:R-:W-:Y:S01]  /*3e80*/  FSETP.NAN.AND P3, PT, R41.reuse, R41, PT ;  /* 0x000000292900720b */ /* 0x040fe20003f68000 */
[----:B------:R-:W-:Y:S01]  /*3e90*/  SHFL.BFLY PT, R2, R33, 0x1, 0x1f ;  /* 0x0c201f0021027f89 */ /* 0x000fe200000e0000 */
[CC--:B------:R-:W-:Y:S02]  /*3ea0*/  FSETP.GT.AND P6, PT, R41.reuse, R22.reuse, PT ;  /* 0x000000162900720b */ /* 0x0c0fe40003fc4000 */
[----:B------:R-:W-:Y:S02]  /*3eb0*/  FSEL R22, R41, R22, P3 ;  /* 0x0000001629167208 */ /* 0x000fe40001800000 */
[----:B------:R-:W-:-:S02]  /*3ec0*/  FSETP.NAN.AND P3, PT, R28, R28, PT ;  /* 0x0000001c1c00720b */ /* 0x000fc40003f68000 */
[----:B------:R-:W-:Y:S02]  /*3ed0*/  FSEL R41, R41, R22, P6 ;  /* 0x0000001629297208 */ /* 0x000fe40003000000 */
[----:B------:R-:W-:Y:S02]  /*3ee0*/  FSETP.NAN.AND P6, PT, R24, R24, PT ;  /* 0x000000181800720b */ /* 0x000fe40003fc8000 */
[----:B------:R-:W-:Y:S02]  /*3ef0*/  @P1 FSEL R28, R28, R3, P3 ;  /* 0x000000031c1c1208 */ /* 0x000fe40001800000 */
[CC--:B------:R-:W-:Y:S02]  /*3f00*/  FSETP.GT.AND P3, PT, R24.reuse, R27.reuse, PT ;  /* 0x0000001b1800720b */ /* 0x0c0fe40003f64000 */
[----:B------:R-:W-:Y:S01]  /*3f10*/  FSETP.GT.AND P1, PT, R41, R20, PT ;  /* 0x000000142900720b */ /* 0x000fe20003f24000 */
[----:B------:R-:W0:Y:S01]  /*3f20*/  SHFL.BFLY PT, R3, R28, 0x2, 0x1f ;  /* 0x0c401f001c037f89 */ /* 0x000e2200000e0000 */
[----:B------:R-:W-:-:S02]  /*3f30*/  FSEL R27, R24, R27, P6 ;  /* 0x0000001b181b7208 */ /* 0x000fc40003000000 */
[----:B------:R-:W-:Y:S02]  /*3f40*/  FSETP.NAN.AND P6, PT, R41, R41, PT ;  /* 0x000000292900720b */ /* 0x000fe40003fc8000 */
[----:B------:R-:W-:-:S04]  /*3f50*/  FSEL R24, R24, R27, P3 ;  /* 0x0000001b18187208 */ /* 0x000fc80001800000 */
[----:B------:R-:W-:-:S03]  /*3f60*/  FSETP.GT.AND P3, PT, R24, R26, PT ;  /* 0x0000001a1800720b */ /* 0x000fc60003f64000 */
[----:B------:R-:W-:Y:S02]  /*3f70*/  @!P1 FSEL R41, R41, R20, P6 ;  /* 0x0000001429299208 */ /* 0x000fe40003000000 */
[----:B------:R-:W-:Y:S02]  /*3f80*/  FSETP.NAN.AND P6, PT, R24, R24, PT ;  /* 0x000000181800720b */ /* 0x000fe40003fc8000 */
[----:B------:R-:W-:-:S06]  /*3f90*/  FSETP.GT.AND P1, PT, R41, R23, PT ;  /* 0x000000172900720b */ /* 0x000fcc0003f24000 */
[----:B------:R-:W-:Y:S02]  /*3fa0*/  @!P3 FSEL R24, R24, R26, P6 ;  /* 0x0000001a1818b208 */ /* 0x000fe40003000000 */
[----:B------:R-:W-:Y:S02]  /*3fb0*/  FSETP.NAN.AND P6, PT, R41, R41, PT ;  /* 0x000000292900720b */ /* 0x000fe40003fc8000 */
[----:B------:R-:W-:-:S03]  /*3fc0*/  FSETP.GT.AND P3, PT, R24, R25, PT ;  /* 0x000000191800720b */ /* 0x000fc60003f64000 */
[----:B------:R-:W-:Y:S02]  /*3fd0*/  @!P1 FSEL R41, R41, R23, P6 ;  /* 0x0000001729299208 */ /* 0x000fe40003000000 */
[----:B0-----:R-:W-:Y:S02]  /*3fe0*/  FSETP.GEU.AND P1, PT, R28, R3, PT ;  /* 0x000000031c00720b */ /* 0x001fe40003f2e000 */
[C---:B------:R-:W-:Y:S01]  /*3ff0*/  FSETP.NAN.AND P6, PT, R24.reuse, R24, PT ;  /* 0x000000181800720b */ /* 0x040fe20003fc8000 */
[----:B------:R-:W0:Y:S05]  /*4000*/  SHFL.BFLY PT, R6, R41, 0x10, 0x1f ;  /* 0x0e001f0029067f89 */ /* 0x000e2a00000e0000 */
[----:B------:R-:W-:-:S02]  /*4010*/  @!P3 FSEL R24, R24, R25, P6 ;  /* 0x000000191818b208 */ /* 0x000fc40003000000 */
[C---:B------:R-:W-:Y:S02]  /*4020*/  FSETP.NAN.AND P3, PT, R28.reuse, R28, PT ;  /* 0x0000001c1c00720b */ /* 0x040fe40003f68000 */
[----:B------:R-:W-:Y:S02]  /*4030*/  FSETP.NAN.AND P6, PT, R41, R41, PT ;  /* 0x000000292900720b */ /* 0x000fe40003fc8000 */
[----:B------:R-:W-:Y:S02]  /*4040*/  @P1 FSEL R28, R28, R3, P3 ;  /* 0x000000031c1c1208 */ /* 0x000fe40001800000 */
[----:B------:R-:W1:Y:S01]  /*4050*/  SHFL.BFLY PT, R3, R24, 0x10, 0x1f ;  /* 0x0e001f0018037f89 */ /* 0x000e6200000e0000 */
[----:B------:R-:W-:-:S03]  /*4060*/  FSETP.NAN.AND P3, PT, R24, R24, PT ;  /* 0x000000181800720b */ /* 0x000fc60003f68000 */
[----:B------:R-:W2:Y:S01]  /*4070*/  SHFL.BFLY PT, R5, R28, 0x1, 0x1f ;  /* 0x0c201f001c057f89 */ /* 0x000ea200000e0000 */
[----:B0-----:R-:W-:-:S04]  /*4080*/  FSETP.GT.AND P1, PT, R41, R6, PT ;  /* 0x000000062900720b */ /* 0x001fc80003f24000 */
[----:B------:R-:W-:Y:S02]  /*4090*/  @!P6 FSEL R41, R41, R6, P1 ;  /* 0x000000062929e208 */ /* 0x000fe40000800000 */
[----:B------:R-:W-:-:S03]  /*40a0*/  FSETP.GEU.AND P1, PT, R33, R2, PT ;  /* 0x000000022100720b */ /* 0x000fc60003f2e000 */
[----:B------:R-:W0:Y:S01]  /*40b0*/  SHFL.BFLY PT, R6, R41, 0x8, 0x1f ;  /* 0x0d001f0029067f89 */ /* 0x000e2200000e0000 */
[----:B-1----:R-:W-:-:S04]  /*40c0*/  FSETP.GT.AND P6, PT, R24, R3, PT ;  /* 0x000000031800720b */ /* 0x002fc80003fc4000 */
[----:B------:R-:W-:Y:S02]  /*40d0*/  @!P3 FSEL R24, R24, R3, P6 ;  /* 0x000000031818b208 */ /* 0x000fe40003000000 */
[C---:B--2---:R-:W-:Y:S02]  /*40e0*/  FSETP.GEU.AND P3, PT, R28.reuse, R5, PT ;  /* 0x000000051c00720b */ /* 0x044fe40003f6e000 */
[C---:B------:R-:W-:Y:S01]  /*40f0*/  FSETP.NAN.AND P6, PT, R33.reuse, R33, PT ;  /* 0x000000212100720b */ /* 0x040fe20003fc8000 */
[----:B------:R-:W1:Y:S03]  /*4100*/  SHFL.BFLY PT, R3, R24, 0x8, 0x1f ;  /* 0x0d001f0018037f89 */ /* 0x000e6600000e0000 */
[----:B------:R-:W-:Y:S02]  /*4110*/  @P1 SEL R33, R33, R2, P6 ;  /* 0x0000000221211207 */ /* 0x000fe40003000000 */
[----:B------:R-:W-:-:S02]  /*4120*/  FSETP.NAN.AND P1, PT, R28, R28, PT ;  /* 0x0000001c1c00720b */ /* 0x000fc40003f28000 */
[C---:B------:R-:W-:Y:S01]  /*4130*/  FSETP.NAN.AND P6, PT, R41.reuse, R41, PT ;  /* 0x000000292900720b */ /* 0x040fe20003fc8000 */
[----:B------:R-:W-:Y:S02]  /*4140*/  @!P4 STS [R0], R33 ;  /* 0x000000210000c388 */ /* 0x000fe40000000800 */
[----:B------:R-:W-:Y:S02]  /*4150*/  @P3 SEL R28, R28, R5, P1 ;  /* 0x000000051c1c3207 */ /* 0x000fe40000800000 */
[----:B0-----:R-:W-:-:S03]  /*4160*/  FSETP.GT.AND P3, PT, R41, R6, PT ;  /* 0x000000062900720b */ /* 0x001fc60003f64000 */
[----:B------:R-:W-:Y:S04]  /*4170*/  @!P4 STS [R0+0x10], R28 ;  /* 0x0000101c0000c388 */ /* 0x000fe80000000800 */
[----:B------:R-:W-:Y:S01]  /*4180*/  BAR.SYNC.DEFER_BLOCKING 0x0 ;  /* 0x0000000000007b1d */ /* 0x000fe20000010000 */
[----:B-1----:R-:W-:-:S05]  /*4190*/  FSETP.GT.AND P1, PT, R24, R3, PT ;  /* 0x000000031800720b */ /* 0x002fca0003f24000 */
[----:B------:R-:W-:Y:S02]  /*41a0*/  @!P3 FSEL R41, R41, R6, P6 ;  /* 0x000000062929b208 */ /* 0x000fe40003000000 */
[C---:B------:R-:W-:Y:S02]  /*41b0*/  FSETP.NAN.AND P3, PT, R24.reuse, R24, PT ;  /* 0x000000181800720b */ /* 0x040fe40003f68000 */
[----:B------:R-:W-:Y:S01]  /*41c0*/  FSETP.NAN.AND P6, PT, R41, R41, PT ;  /* 0x000000292900720b */ /* 0x000fe20003fc8000 */
[----:B------:R-:W0:Y:S03]  /*41d0*/  SHFL.BFLY PT, R2, R41, 0x4, 0x1f ;  /* 0x0c801f0029027f89 */ /* 0x000e2600000e0000 */
[----:B------:R-:W-:-:S05]  /*41e0*/  @!P1 FSEL R24, R24, R3, P3 ;  /* 0x0000000318189208 */ /* 0x000fca0001800000 */
[----:B------:R-:W1:Y:S04]  /*41f0*/  SHFL.BFLY PT, R5, R24, 0x4, 0x1f ;  /* 0x0c801f0018057f89 */ /* 0x000e6800000e0000 */
[----:B------:R-:W2:Y:S01]  /*4200*/  @!P5 LDS R4, [R21.X4] ;  /* 0x000000001504d984 */ /* 0x000ea20000004800 */
[----:B0-----:R-:W-:Y:S02]  /*4210*/  FSETP.GT.AND P3, PT, R41, R2, PT ;  /* 0x000000022900720b */ /* 0x001fe40003f64000 */
[----:B-1----:R-:W-:-:S11]  /*4220*/  FSETP.GT.AND P1, PT, R24, R5, PT ;  /* 0x000000051800720b */ /* 0x002fd60003f24000 */
[----:B------:R-:W-:Y:S02]  /*4230*/  @!P3 FSEL R41, R41, R2, P6 ;  /* 0x000000022929b208 */ /* 0x000fe40003000000 */
[----:B------:R-:W-:-:S03]  /*4240*/  FSETP.NAN.AND P6, PT, R24, R24, PT ;  /* 0x000000181800720b */ /* 0x000fc60003fc8000 */
[----:B------:R-:W-:Y:S01]  /*4250*/  SHFL.BFLY PT, R2, R41, 0x2, 0x1f ;  /* 0x0c401f0029027f89 */ /* 0x000fe200000e0000 */
[----:B------:R-:W-:Y:S02]  /*4260*/  @!P1 FSEL R24, R24, R5, P6 ;  /* 0x0000000518189208 */ /* 0x000fe40003000000 */
[----:B------:R-:W-:-:S03]  /*4270*/  FSETP.NAN.AND P6, PT, R41, R41, PT ;  /* 0x000000292900720b */ /* 0x000fc60003fc8000 */
[----:B------:R-:W-:Y:S01]  /*4280*/  SHFL.BFLY PT, R5, R24, 0x2, 0x1f ;  /* 0x0c401f0018057f89 */ /* 0x000fe200000e0000 */
[----:B--2---:R-:W-:-:S03]  /*4290*/  FSETP.NAN.AND P1, PT, R4, R4, PT ;  /* 0x000000040400720b */ /* 0x004fc60003f28000 */
[----:B------:R-:W0:Y:S02]  /*42a0*/  SHFL.BFLY PT, R3, R4, 0x2, 0x1f ;  /* 0x0c401f0004037f89 */ /* 0x000e2400000e0000 */
[----:B0-----:R-:W-:-:S04]  /*42b0*/  FSETP.GEU.AND P3, PT, R4, R3, PT ;  /* 0x000000030400720b */ /* 0x001fc80003f6e000 */
[C---:B------:R-:W-:Y:S02]  /*42c0*/  FSEL R3, R4.reuse, R3, !P3 ;  /* 0x0000000304037208 */ /* 0x040fe40005800000 */
[----:B------:R-:W-:Y:S02]  /*42d0*/  FSETP.GT.AND P3, PT, R41, R2, PT ;  /* 0x000000022900720b */ /* 0x000fe40003f64000 */
[----:B------:R-:W-:Y:S02]  /*42e0*/  FSEL R4, R4, R3, P1 ;  /* 0x0000000304047208 */ /* 0x000fe40000800000 */
[----:B------:R-:W-:-:S03]  /*42f0*/  FSETP.GT.AND P1, PT, R24, R5, PT ;  /* 0x000000051800720b */ /* 0x000fc60003f24000 */
[----:B------:R-:W0:Y:S06]  /*4300*/  SHFL.BFLY PT, R3, R4, 0x1, 0x1f ;  /* 0x0c201f0004037f89 */ /* 0x000e2c00000e0000 */
[----:B------:R-:W-:Y:S02]  /*4310*/  @!P3 FSEL R41, R41, R2, P6 ;  /* 0x000000022929b208 */ /* 0x000fe40003000000 */
[----:B------:R-:W-:-:S03]  /*4320*/  FSETP.NAN.AND P6, PT, R24, R24, PT ;  /* 0x000000181800720b */ /* 0x000fc60003fc8000 */
[----:B------:R-:W1:Y:S01]  /*4330*/  SHFL.BFLY PT, R6, R41, 0x1, 0x1f ;  /* 0x0c201f0029067f89 */ /* 0x000e6200000e0000 */
[----:B------:R-:W-:Y:S02]  /*4340*/  @!P1 FSEL R24, R24, R5, P6 ;  /* 0x0000000518189208 */ /* 0x000fe40003000000 */
[C---:B------:R-:W-:Y:S02]  /*4350*/  FSETP.NAN.AND P1, PT, R4.reuse, R4, PT ;  /* 0x000000040400720b */ /* 0x040fe40003f28000 */
[----:B------:R-:W-:Y:S01]  /*4360*/  FSETP.NAN.AND P6, PT, R41, R41, PT ;  /* 0x000000292900720b */ /* 0x000fe20003fc8000 */
[----:B------:R-:W2:Y:S01]  /*4370*/  SHFL.BFLY PT, R5, R24, 0x1, 0x1f ;  /* 0x0c201f0018057f89 */ /* 0x000ea200000e0000 */
[----:B0-----:R-:W-:-:S13]  /*4380*/  FSETP.GEU.AND P3, PT, R4, R3, PT ;  /* 0x000000030400720b */ /* 0x001fda0003f6e000 */
[----:B------:R-:W-:Y:S02]  /*4390*/  @P3 SEL R4, R4, R3, P1 ;  /* 0x0000000304043207 */ /* 0x000fe40000800000 */
[CC--:B-1----:R-:W-:Y:S02]  /*43a0*/  FSETP.GT.AND P3, PT, R41.reuse, R6.reuse, PT ;  /* 0x000000062900720b */ /* 0x0c2fe40003f64000 */
[----:B--2---:R-:W-:Y:S01]  /*43b0*/  FSETP.GT.AND P1, PT, R24, R5, PT ;  /* 0x000000051800720b */ /* 0x004fe20003f24000 */
[----:B------:R-:W-:Y:S04]  /*43c0*/  @P0 STS [R21.X4], R4 ;  /* 0x0000000415000388 */ /* 0x000fe80000004800 */
[----:B------:R-:W-:Y:S06]  /*43d0*/  BAR.SYNC.DEFER_BLOCKING 0x0 ;  /* 0x0000000000007b1d */ /* 0x000fec0000010000 */
[----:B------:R-:W-:-:S02]  /*43e0*/  @!P3 SEL R41, R41, R6, P6 ;  /* 0x000000062929b207 */ /* 0x000fc40003000000 */
[----:B------:R-:W-:-:S04]  /*43f0*/  FSETP.NAN.AND P3, PT, R24, R24, PT ;  /* 0x000000181800720b */ /* 0x000fc80003f68000 */
[----:B------:R-:W-:Y:S01]  /*4400*/  @!P1 SEL R24, R24, R5, P3 ;  /* 0x0000000518189207 */ /* 0x000fe20001800000 */
[----:B------:R-:W-:Y:S04]  /*4410*/  LDS R2, [RZ] ;  /* 0x00000000ff027984 */ /* 0x000fe80000000800 */
[----:B------:R-:W0:Y:S04]  /*4420*/  LDS R3, [0x10] ;  /* 0x00001000ff037984 */ /* 0x000e280000000800 */
[----:B------:R-:W-:Y:S06]  /*4430*/  BAR.SYNC.DEFER_BLOCKING 0x0 ;  /* 0x0000000000007b1d */ /* 0x000fec0000010000 */
[----:B0-----:R-:W-:Y:S04]  /*4440*/  STS.64 [RZ], R2 ;  /* 0x00000002ff007388 */ /* 0x001fe80000000a00 */
[----:B------:R-:W-:Y:S06]  /*4450*/  BAR.SYNC.DEFER_BLOCKING 0x0 ;  /* 0x0000000000007b1d */ /* 0x000fec0000010000 */
[----:B------:R-:W-:Y:S04]  /*4460*/  LDS R4, [R48.X4] ;  /* 0x0000000030047984 */ /* 0x000fe80000004800 */
[----:B------:R-:W-:Y:S06]  /*4470*/  BAR.SYNC.DEFER_BLOCKING 0x0 ;  /* 0x0000000000007b1d */ /* 0x000fec0000010000 */
[----:B------:R-:W-:Y:S04]  /*4480*/  @!P4 STS [R0], R41 ;  /* 0x000000290000c388 */ /* 0x000fe80000000800 */
[----:B------:R-:W-:Y:S04]  /*4490*/  @!P4 STS [R0+0x10], R24 ;  /* 0x000010180000c388 */ /* 0x000fe80000000800 */
[----:B------:R-:W-:Y:S06]  /*44a0*/  BAR.SYNC.DEFER_BLOCKING 0x0 ;  /* 0x0000000000007b1d */ /* 0x000fec0000010000 */
[----:B------:R-:W0:Y:S04]  /*44b0*/  @!P5 LDS R7, [R21.X4] ;  /* 0x000000001507d984 */ /* 0x000e280000004800 */
[----:B0-----:R-:W0:Y:S01]  /*44c0*/  SHFL.BFLY PT, R6, R7, 0x2, 0x1f ;  /* 0x0c401f0007067f89 */ /* 0x001e2200000e0000 */
[----:B------:R-:W-:-:S02]  /*44d0*/  FSETP.NAN.AND P3, PT, R7, R7, PT ;  /* 0x000000070700720b */ /* 0x000fc40003f68000 */
[----:B0-----:R-:W-:-:S04]  /*44e0*/  FSETP.GT.AND P1, PT, R7, R6, PT ;  /* 0x000000060700720b */ /* 0x001fc80003f24000 */
[----:B------:R-:W-:-:S04]  /*44f0*/  FSEL R6, R7, R6, P1 ;  /* 0x0000000607067208 */ /* 0x000fc80000800000 */
[----:B------:R-:W-:-:S04]  /*4500*/  FSEL R6, R7, R6, P3 ;  /* 0x0000000607067208 */ /* 0x000fc80001800000 */
[C---:B------:R-:W-:Y:S01]  /*4510*/  FSETP.NAN.AND P3, PT, R6.reuse, R6, PT ;  /* 0x000000060600720b */ /* 0x040fe20003f68000 */
[----:B------:R-:W0:Y:S02]  /*4520*/  SHFL.BFLY PT, R5, R6, 0x1, 0x1f ;  /* 0x0c201f0006057f89 */ /* 0x000e2400000e0000 */
[----:B0-----:R-:W-:-:S13]  /*4530*/  FSETP.GT.AND P1, PT, R6, R5, PT ;  /* 0x000000050600720b */ /* 0x001fda0003f24000 */
[----:B------:R-:W-:Y:S02]  /*4540*/  @!P1 SEL R6, R6, R5, P3 ;  /* 0x0000000506069207 */ /* 0x000fe40001800000 */
[----:B------:R-:W-:-:S03]  /*4550*/  FSETP.GE.AND P1, PT, R3, RZ, PT ;  /* 0x000000ff0300720b */ /* 0x000fc60003f26000 */
[----:B------:R0:W-:Y:S04]  /*4560*/  @P0 STS [R21.X4], R6 ;  /* 0x0000000615000388 */ /* 0x0001e80000004800 */
[----:B------:R-:W-:Y:S01]  /*4570*/  BAR.SYNC.DEFER_BLOCKING 0x0 ;  /* 0x0000000000007b1d */ /* 0x000fe20000010000 */
[C---:B------:R-:W-:Y:S02]  /*4580*/  FSETP.GE.AND P0, PT, R2.reuse, RZ, PT ;  /* 0x000000ff0200720b */ /* 0x040fe40003f06000 */
[----:B------:R-:W-:Y:S02]  /*4590*/  FSEL R3, R3, RZ, !P1 ;  /* 0x000000ff03037208 */ /* 0x000fe40004800000 */
[----:B------:R-:W-:Y:S01]  /*45a0*/  FSEL R2, R2, RZ, !P0 ;  /* 0x000000ff02027208 */ /* 0x000fe20004000000 */
[----:B0-----:R-:W-:-:S02]  /*45b0*/  IMAD.MOV.U32 R6, RZ, RZ, 0x3e800000 ;  /* 0x3e800000ff067424 */ /* 0x001fc400078e00ff */
[----:B------:R-:W-:Y:S02]  /*45c0*/  FADD R3, RZ, -R3 ;  /* 0x80000003ff037221 */ /* 0x000fe40000000000 */
[----:B------:R-:W-:-:S03]  /*45d0*/  FADD R2, RZ, -R2 ;  /* 0x80000002ff027221 */ /* 0x000fc60000000000 */
[----:B------:R-:W-:Y:S02]  /*45e0*/  FSETP.NAN.AND P4, PT, R3, R3, PT ;  /* 0x000000030300720b */ /* 0x000fe40003f88000 */
[----:B------:R-:W-:Y:S01]  /*45f0*/  FSETP.NAN.AND P3, PT, R2, R2, PT ;  /* 0x000000020200720b */ /* 0x000fe20003f68000 */
[----:B------:R-:W0:Y:S04]  /*4600*/  LDS R8, [RZ] ;  /* 0x00000000ff087984 */ /* 0x000e280000000800 */
[----:B------:R-:W1:Y:S04]  /*4610*/  LDS R9, [0x10] ;  /* 0x00001000ff097984 */ /* 0x000e680000000800 */
[----:B------:R-:W-:Y:S01]  /*4620*/  BAR.SYNC.DEFER_BLOCKING 0x0 ;  /* 0x0000000000007b1d */ /* 0x000fe20000010000 */
[----:B0-----:R-:W-:-:S05]  /*4630*/  FSETP.GTU.AND P0, PT, R8, RZ, PT ;  /* 0x000000ff0800720b */ /* 0x001fca0003f0c000 */
[----:B-1----:R-:W-:Y:S04]  /*4640*/  STS.64 [RZ], R8 ;  /* 0x00000008ff007388 */ /* 0x002fe80000000a00 */
[----:B------:R-:W-:Y:S01]  /*4650*/  BAR.SYNC.DEFER_BLOCKING 0x0 ;  /* 0x0000000000007b1d */ /* 0x000fe20000010000 */
[C---:B------:R-:W-:Y:S02]  /*4660*/  FSETP.GTU.AND P1, PT, R9.reuse, RZ, PT ;  /* 0x000000ff0900720b */ /* 0x040fe40003f2c000 */
[----:B------:R-:W-:Y:S02]  /*4670*/  FSEL R5, R8, RZ, P0 ;  /* 0x000000ff08057208 */ /* 0x000fe40000000000 */
[----:B------:R-:W-:Y:S02]  /*4680*/  FSEL R0, R9, RZ, P1 ;  /* 0x000000ff09007208 */ /* 0x000fe40000800000 */
[----:B------:R-:W-:-:S02]  /*4690*/  FSETP.GT.AND P0, PT, R2, R5, PT ;  /* 0x000000050200720b */ /* 0x000fc40003f04000 */
[CC--:B------:R-:W-:Y:S02]  /*46a0*/  FSETP.GT.AND P1, PT, R3.reuse, R0.reuse, PT ;  /* 0x000000000300720b */ /* 0x0c0fe40003f24000 */
[----:B------:R-:W-:Y:S02]  /*46b0*/  @!P3 FSEL R2, R2, R5, P0 ;  /* 0x000000050202b208 */ /* 0x000fe40000000000 */
[----:B------:R-:W-:-:S03]  /*46c0*/  @!P4 FSEL R3, R3, R0, P1 ;  /* 0x000000000303c208 */ /* 0x000fc60000800000 */
[----:B------:R-:W-:Y:S02]  /*46d0*/  FMUL R0, R2, 0.0078740157186985015869 ;  /* 0x3c01020402007820 */ /* 0x000fe40000400000 */
[----:B------:R-:W-:-:S03]  /*46e0*/  FMUL R5, R3, 0.0078740157186985015869 ;  /* 0x3c01020403057820 */ /* 0x000fc60000400000 */
[C---:B------:R-:W-:Y:S02]  /*46f0*/  FSETP.GT.AND P0, PT, R0.reuse, 9.9999997473787516356e-06, PT ;  /* 0x3727c5ac0000780b */ /* 0x040fe40003f04000 */
[----:B------:R-:W-:Y:S01]  /*4700*/  FSETP.GT.AND P3, PT, R5, 9.9999997473787516356e-06, PT ;  /* 0x3727c5ac0500780b */ /* 0x000fe20003f64000 */
[----:B------:R-:W0:Y:S01]  /*4710*/  LDS R3, [R48.X4] ;  /* 0x0000000030037984 */ /* 0x000e220000004800 */
[----:B------:R-:W-:-:S09]  /*4720*/  FSETP.NAN.AND P1, PT, R0, R0, PT ;  /* 0x000000000000720b */ /* 0x000fd20003f28000 */
[----:B------:R-:W-:Y:S02]  /*4730*/  @!P0 FSEL R0, R0, 9.9999997473787516356e-06, P1 ;  /* 0x3727c5ac00008808 */ /* 0x000fe40000800000 */
[C---:B------:R-:W-:Y:S02]  /*4740*/  FSETP.NAN.AND P0, PT, R5.reuse, R5, PT ;  /* 0x000000050500720b */ /* 0x040fe40003f08000 */
[----:B------:R-:W-:Y:S02]  /*4750*/  FSETP.GT.AND P1, PT, |R0|, 8.50705917302346158658e+37, PT ;  /* 0x7e8000000000780b */ /* 0x000fe40003f24200 */
[----:B------:R-:W-:Y:S02]  /*4760*/  @!P3 FSEL R5, R5, 9.9999997473787516356e-06, P0 ;  /* 0x3727c5ac0505b808 */ /* 0x000fe40000000000 */
[----:B------:R-:W-:Y:S02]  /*4770*/  LOP3.LUT P0, RZ, R21, 0x7e, RZ, 0xc0, !PT ;  /* 0x0000007e15ff7812 */ /* 0x000fe4000780c0ff */
[----:B------:R-:W-:-:S02]  /*4780*/  FSETP.GT.AND P3, PT, |R5|, 8.50705917302346158658e+37, PT ;  /* 0x7e8000000500780b */ /* 0x000fc40003f64200 */
[C---:B------:R-:W-:Y:S02]  /*4790*/  FSETP.GEU.AND P4, PT, |R0|.reuse, 1.175494350822287508e-38, PT ;  /* 0x008000000000780b */ /* 0x040fe40003f8e200 */
[----:B------:R-:W-:Y:S02]  /*47a0*/  FSETP.GEU.AND P5, PT, |R5|, 1.175494350822287508e-38, PT ;  /* 0x008000000500780b */ /* 0x000fe40003fae200 */
[----:B------:R-:W-:Y:S01]  /*47b0*/  ISETP.LT.AND P0, PT, R49, 0xe10, !P0 ;  /* 0x00000e103100780c */ /* 0x000fe20004701270 */
[----:B------:R-:W-:Y:S01]  /*47c0*/  @P1 FMUL R0, R0, 0.25 ;  /* 0x3e80000000001820 */ /* 0x000fe20000400000 */
[C---:B------:R-:W-:Y:S02]  /*47d0*/  FSEL R7, R6.reuse, 1, P1 ;  /* 0x3f80000006077808 */ /* 0x040fe40000800000 */
[----:B------:R-:W-:-:S03]  /*47e0*/  FSEL R6, R6, 1, P3 ;  /* 0x3f80000006067808 */ /* 0x000fc60001800000 */
[----:B------:R-:W-:Y:S02]  /*47f0*/  @P3 FMUL R5, R5, 0.25 ;  /* 0x3e80000005053820 */ /* 0x000fe40000400000 */
[----:B------:R-:W-:Y:S01]  /*4800*/  @!P4 FMUL R0, R0, 16777216 ;  /* 0x4b8000000000c820 */ /* 0x000fe20000400000 */
[----:B------:R-:W-:Y:S01]  /*4810*/  @!P4 FMUL R7, R7, 16777216 ;  /* 0x4b8000000707c820 */ /* 0x000fe20000400000 */
[----:B------:R-:W-:Y:S01]  /*4820*/  @!P5 FMUL R5, R5, 16777216 ;  /* 0x4b8000000505d820 */ /* 0x000fe20000400000 */
[----:B------:R-:W-:Y:S01]  /*4830*/  @!P5 FMUL R6, R6, 16777216 ;  /* 0x4b8000000606d820 */ /* 0x000fe20000400000 */
[----:B0-----:R-:W-:Y:S01]  /*4840*/  F2FP.BF16.PACK_AB R4, R3, R4 ;  /* 0x000000040304723e */ /* 0x001fe200000010ff */
[CC--:B------:R-:W-:Y:S01]  /*4850*/  IMAD.WIDE R2, R49.reuse, R46.reuse, c[0x0][0x1b0] ;  /* 0x00006c0031027625 */ /* 0x0c0fe200078e022e */
[----:B------:R-:W0:Y:S02]  /*4860*/  MUFU.RCP R0, R0 ;  /* 0x0000000000007308 */ /* 0x000e240000001000 */
[C---:B------:R-:W-:Y:S01]  /*4870*/  PRMT R9, R4.reuse, 0x7610, R9 ;  /* 0x0000761004097816 */ /* 0x040fe20000000009 */
[----:B------:R-:W-:Y:S01]  /*4880*/  IMAD.WIDE R46, R49, R46, c[0x0][0x1b8] ;  /* 0x00006e00312e7625 */ /* 0x000fe200078e022e */
[----:B------:R-:W-:-:S02]  /*4890*/  PRMT R23, R4, 0x7632, R23 ;  /* 0x0000763204177816 */ /* 0x000fc40000000017 */
[----:B------:R-:W-:Y:S01]  /*48a0*/  LOP3.LUT R4, R21, 0x40, RZ, 0xc0, !PT ;  /* 0x0000004015047812 */ /* 0x000fe200078ec0ff */
[----:B------:R1:W-:Y:S01]  /*48b0*/  @P0 STG.E.U16 [R2.64], R9 ;  /* 0x0000000902000986 */ /* 0x0003e2000c101504 */
[----:B------:R-:W2:Y:S02]  /*48c0*/  MUFU.RCP R5, R5 ;  /* 0x0000000500057308 */ /* 0x000ea40000001000 */
[----:B------:R-:W-:Y:S01]  /*48d0*/  SHF.R.U32.HI R4, RZ, 0x3, R4 ;  /* 0x00000003ff047819 */ /* 0x000fe20000011604 */
[----:B------:R1:W-:Y:S01]  /*48e0*/  @P0 STG.E.U16 [R46.64], R23 ;  /* 0x000000172e000986 */ /* 0x0003e2000c101504 */
[----:B0-----:R-:W-:-:S03]  /*48f0*/  FMUL R0, R0, R7 ;  /* 0x0000000700007220 */ /* 0x001fc60000400000 */
[----:B------:R-:W-:Y:S01]  /*4900*/  BAR.SYNC.DEFER_BLOCKING 0x0 ;  /* 0x0000000000007b1d */ /* 0x000fe20000010000 */
[----:B--2---:R-:W-:-:S05]  /*4910*/  FMUL R5, R5, R6 ;  /* 0x0000000605057220 */ /* 0x004fca0000400000 */
[----:B------:R1:W-:Y:S04]  /*4920*/  STS [RZ], R0 ;  /* 0x00000000ff007388 */ /* 0x0003e80000000800 */
[----:B------:R1:W-:Y:S04]  /*4930*/  STS [0x8], R5 ;  /* 0x00000805ff007388 */ /* 0x0003e80000000800 */
[----:B------:R-:W-:Y:S06]  /*4940*/  BAR.SYNC.DEFER_BLOCKING 0x0 ;  /* 0x0000000000007b1d */ /* 0x000fec0000010000 */
[----:B------:R1:W0:Y:S02]  /*4950*/  LDS R8, [R4] ;  /* 0x0000000004087984 */ /* 0x0002240000000800 */
.L_x_4:
[----:B------:R-:W-:Y:S01]  /*4960*/  IADD3 R16, P0, R16, 0x200, RZ ;  /* 0x0000020010107810 */ /* 0x000fe20007f1e0ff */
[----:B01----:R-:W-:Y:S01]  /*4970*/  IMAD.MOV.U32 R3, RZ, RZ, 0x2 ;  /* 0x00000002ff037424 */ /* 0x003fe200078e00ff */
[----:B------:R-:W-:Y:S01]  /*4980*/  CS2R R4, SRZ ;  /* 0x0000000000047805 */ /* 0x000fe2000001ff00 */
[----:B------:R-:W-:-:S02]  /*4990*/  CS2R R6, SRZ ;  /* 0x0000000000067805 */ /* 0x000fc4000001ff00 */
[----:B------:R-:W-:-:S04]  /*49a0*/  IMAD.IADD R18, R67, 0x1, R16 ;  /* 0x0000000143127824 */ /* 0x000fc800078e0210 */
[----:B------:R-:W-:-:S05]  /*49b0*/  IMAD.WIDE R2, R18, R3, c[0x0][0x1a8] ;  /* 0x00006a0012027625 */ /* 0x000fca00078e0203 */
[----:B------:R-:W2:Y:S01]  /*49c0*/  @!P2 LDG.E.EF.128 R4, [R2.64] ;  /* 0x000000040204a981 */ /* 0x000ea2000c0e1d00 */
[----:B------:R-:W-:Y:S01]  /*49d0*/  IMAD.X R17, RZ, RZ, R17, P0 ;  /* 0x000000ffff117224 */ /* 0x000fe200000e0611 */
[----:B------:R-:W-:-:S04]  /*49e0*/  ISETP.GE.U32.AND P0, PT, R16, 0xa00, PT ;  /* 0x00000a001000780c */ /* 0x000fc80003f06070 */
[----:B------:R-:W-:Y:S01]  /*49f0*/  ISETP.GE.U32.AND.EX P0, PT, R17, RZ, PT, P0 ;  /* 0x000000ff1100720c */ /* 0x000fe20003f06100 */
[C---:B--2---:R-:W-:Y:S01]  /*4a00*/  IMAD.U32 R9, R4.reuse, 0x10000, RZ ;  /* 0x0001000004097824 */ /* 0x044fe200078e00ff */
[----:B------:R-:W-:Y:S01]  /*4a10*/  PRMT R4, R4, 0x7632, R4 ;  /* 0x0000763204047816 */ /* 0x000fe20000000004 */
[C---:B------:R-:W-:Y:S01]  /*4a20*/  IMAD.U32 R11, R6.reuse, 0x10000, RZ ;  /* 0x00010000060b7824 */ /* 0x040fe200078e00ff */
[----:B------:R-:W-:Y:S01]  /*4a30*/  PRMT R6, R6, 0x7632, R6 ;  /* 0x0000763206067816 */ /* 0x000fe20000000006 */
[C---:B0-----:R-:W-:Y:S01]  /*4a40*/  FMUL R0, R8.reuse, R9 ;  /* 0x0000000908007220 */ /* 0x041fe20000400000 */
[C---:B------:R-:W-:Y:S01]  /*4a50*/  IMAD.U32 R9, R5.reuse, 0x10000, RZ ;  /* 0x0001000005097824 */ /* 0x040fe200078e00ff */
[C---:B------:R-:W-:Y:S01]  /*4a60*/  FMUL R11, R8.reuse, R11 ;  /* 0x0000000b080b7220 */ /* 0x040fe20000400000 */
[----:B------:R-:W-:Y:S01]  /*4a70*/  PRMT R5, R5, 0x7632, R5 ;  /* 0x0000763205057816 */ /* 0x000fe20000000005 */
[----:B------:R0:W1:Y:S01]  /*4a80*/  FRND R12, R0 ;  /* 0x00000000000c7307 */ /* 0x0000620000201000 */
[----:B------:R-:W-:Y:S01]  /*4a90*/  FMUL R10, R8, R9 ;  /* 0x00000009080a7220 */ /* 0x000fe20000400000 */
[----:B------:R-:W-:-:S02]  /*4aa0*/  IMAD.U32 R3, R4, 0x10000, RZ ;  /* 0x0001000004037824 */ /* 0x000fc400078e00ff */
[----:B------:R-:W-:Y:S02]  /*4ab0*/  IMAD.U32 R5, R5, 0x10000, RZ ;  /* 0x0001000005057824 */ /* 0x000fe400078e00ff */
[C---:B------:R-:W-:Y:S01]  /*4ac0*/  IMAD.U32 R9, R7.reuse, 0x10000, RZ ;  /* 0x0001000007097824 */ /* 0x040fe200078e00ff */
[----:B------:R-:W-:Y:S01]  /*4ad0*/  PRMT R7, R7, 0x7632, R7 ;  /* 0x0000763207077816 */ /* 0x000fe20000000007 */
[----:B------:R-:W2:Y:S01]  /*4ae0*/  FRND R10, R10 ;  /* 0x0000000a000a7307 */ /* 0x000ea20000201000 */
[C---:B0-----:R-:W-:Y:S01]  /*4af0*/  FMUL R0, R8.reuse, R3 ;  /* 0x0000000308007220 */ /* 0x041fe20000400000 */
[----:B------:R-:W-:Y:S01]  /*4b00*/  FMUL R5, R8, R5 ;  /* 0x0000000508057220 */ /* 0x000fe20000400000 */
[----:B------:R-:W-:Y:S01]  /*4b10*/  IMAD.U32 R3, R6, 0x10000, RZ ;  /* 0x0001000006037824 */ /* 0x000fe200078e00ff */
[C---:B------:R-:W-:Y:S01]  /*4b20*/  FMUL R9, R8.reuse, R9 ;  /* 0x0000000908097220 */ /* 0x040fe20000400000 */
[----:B------:R-:W-:Y:S02]  /*4b30*/  IMAD.U32 R7, R7, 0x10000, RZ ;  /* 0x0001000007077824 */ /* 0x000fe400078e00ff */
[----:B------:R-:W-:Y:S01]  /*4b40*/  FMUL R3, R8, R3 ;  /* 0x0000000308037220 */ /* 0x000fe20000400000 */
[----:B------:R-:W0:Y:S01]  /*4b50*/  FRND R11, R11 ;  /* 0x0000000b000b7307 */ /* 0x000e220000201000 */
[----:B-1----:R-:W-:Y:S01]  /*4b60*/  FSETP.GT.AND P1, PT, R12, -127, PT ;  /* 0xc2fe00000c00780b */ /* 0x002fe20003f24000 */
[----:B------:R-:W-:Y:S01]  /*4b70*/  FMUL R7, R8, R7 ;  /* 0x0000000708077220 */ /* 0x000fe20000400000 */
[----:B------:R-:W-:-:S05]  /*4b80*/  FSETP.NAN.AND P5, PT, R12, R12, PT ;  /* 0x0000000c0c00720b */ /* 0x000fca0003fa8000 */
[----:B------:R-:W1:Y:S01]  /*4b90*/  FRND R0, R0 ;  /* 0x0000000000007307 */ /* 0x000e620000201000 */
[----:B--2---:R-:W-:-:S05]  /*4ba0*/  FSETP.GT.AND P4, PT, R10, -127, PT ;  /* 0xc2fe00000a00780b */ /* 0x004fca0003f84000 */
[----:B------:R-:W-:Y:S02]  /*4bb0*/  @!P1 FSEL R12, R12, -127, P5 ;  /* 0xc2fe00000c0c9808 */ /* 0x000fe40002800000 */
[----:B------:R-:W2:Y:S01]  /*4bc0*/  FRND R5, R5 ;  /* 0x0000000500057307 */ /* 0x000ea20000201000 */
[C---:B0-----:R-:W-:Y:S02]  /*4bd0*/  FSETP.GT.AND P3, PT, R11.reuse, -127, PT ;  /* 0xc2fe00000b00780b */ /* 0x041fe40003f64000 */
[C---:B------:R-:W-:Y:S02]  /*4be0*/  FSETP.NAN.AND P5, PT, R10.reuse, R10, PT ;  /* 0x0000000a0a00720b */ /* 0x040fe40003fa8000 */
[----:B------:R-:W-:Y:S02]  /*4bf0*/  FSETP.NAN.AND P6, PT, R11, R11, PT ;  /* 0x0000000b0b00720b */ /* 0x000fe40003fc8000 */
[----:B------:R-:W-:Y:S01]  /*4c00*/  @!P4 FSEL R10, R10, -127, P5 ;  /* 0xc2fe00000a0ac808 */ /* 0x000fe20002800000 */
[----:B------:R-:W0:Y:S01]  /*4c10*/  FRND R3, R3 ;  /* 0x0000000300037307 */ /* 0x000e220000201000 */
[----:B-1----:R-:W-:-:S05]  /*4c20*/  FSETP.GT.AND P1, PT, R0, -127, PT ;  /* 0xc2fe00000000780b */ /* 0x002fca0003f24000 */
[----:B------:R-:W-:Y:S02]  /*4c30*/  @!P3 FSEL R11, R11, -127, P6 ;  /* 0xc2fe00000b0bb808 */ /* 0x000fe40003000000 */
[----:B------:R-:W1:Y:S01]  /*4c40*/  FRND R9, R9 ;  /* 0x0000000900097307 */ /* 0x000e620000201000 */
[C---:B--2---:R-:W-:Y:S02]  /*4c50*/  FSETP.GT.AND P5, PT, R5.reuse, -127, PT ;  /* 0xc2fe00000500780b */ /* 0x044fe40003fa4000 */
[C---:B------:R-:W-:Y:S02]  /*4c60*/  FSETP.NAN.AND P3, PT, R0.reuse, R0, PT ;  /* 0x000000000000720b */ /* 0x040fe40003f68000 */
[----:B------:R-:W-:Y:S02]  /*4c70*/  FSETP.NAN.AND P6, PT, R5, R5, PT ;  /* 0x000000050500720b */ /* 0x000fe40003fc8000 */
[----:B------:R-:W-:Y:S01]  /*4c80*/  @!P1 FSEL R0, R0, -127, P3 ;  /* 0xc2fe000000009808 */ /* 0x000fe20001800000 */
[----:B------:R-:W2:Y:S01]  /*4c90*/  F2I.S16.TRUNC.NTZ R4, R12 ;  /* 0x0000000c00047305 */ /* 0x000ea2000020e900 */
[----:B0-----:R-:W-:-:S02]  /*4ca0*/  FSETP.GT.AND P4, PT, R3, -127, PT ;  /* 0xc2fe00000300780b */ /* 0x001fc40003f84000 */
[----:B------:R-:W-:-:S03]  /*4cb0*/  FSETP.GEU.AND P3, PT, R12, 127, PT ;  /* 0x42fe00000c00780b */ /* 0x000fc60003f6e000 */
[----:B------:R-:W-:Y:S02]  /*4cc0*/  @!P5 FSEL R5, R5, -127, P6 ;  /* 0xc2fe00000505d808 */ /* 0x000fe40003000000 */
[----:B------:R-:W0:Y:S01]  /*4cd0*/  FRND R7, R7 ;  /* 0x0000000700077307 */ /* 0x000e220000201000 */
[----:B-1----:R-:W-:Y:S02]  /*4ce0*/  FSETP.GT.AND P1, PT, R9, -127, PT ;  /* 0xc2fe00000900780b */ /* 0x002fe40003f24000 */
[C---:B------:R-:W-:Y:S02]  /*4cf0*/  FSETP.NAN.AND P6, PT, R3.reuse, R3, PT ;  /* 0x000000030300720b */ /* 0x040fe40003fc8000 */
[----:B------:R-:W-:Y:S02]  /*4d00*/  FSETP.NAN.AND P5, PT, R12, R12, PT ;  /* 0x0000000c0c00720b */ /* 0x000fe40003fa8000 */
[----:B------:R-:W-:Y:S01]  /*4d10*/  @!P4 FSEL R3, R3, -127, P6 ;  /* 0xc2fe00000303c808 */ /* 0x000fe20003000000 */
[----:B------:R-:W1:Y:S01]  /*4d20*/  F2I.S16.TRUNC.NTZ R13, R10 ;  /* 0x0000000a000d7305 */ /* 0x000e62000020e900 */
[----:B------:R-:W-:-:S02]  /*4d30*/  FSETP.GEU.AND P4, PT, R10, 127, PT ;  /* 0x42fe00000a00780b */ /* 0x000fc40003f8e000 */
[----:B--2---:R-:W-:Y:S02]  /*4d40*/  LOP3.LUT R15, R4, 0xffff, RZ, 0xc0, !PT ;  /* 0x0000ffff040f7812 */ /* 0x004fe400078ec0ff */
[----:B------:R-:W-:Y:S02]  /*4d50*/  FSETP.NAN.AND P6, PT, R9, R9, PT ;  /* 0x000000090900720b */ /* 0x000fe40003fc8000 */
[----:B------:R-:W-:Y:S01]  /*4d60*/  @P3 SEL R15, R15, 0x7f, P5 ;  /* 0x0000007f0f0f3807 */ /* 0x000fe20002800000 */
[----:B------:R-:W2:Y:S01]  /*4d70*/  F2I.S16.TRUNC.NTZ R2, R0 ;  /* 0x0000000000027305 */ /* 0x000ea2000020e900 */
[----:B0-----:R-:W-:Y:S02]  /*4d80*/  FSETP.GT.AND P5, PT, R7, -127, PT ;  /* 0xc2fe00000700780b */ /* 0x001fe40003fa4000 */
[----:B------:R-:W-:Y:S02]  /*4d90*/  @!P1 FSEL R9, R9, -127, P6 ;  /* 0xc2fe000009099808 */ /* 0x000fe40003000000 */
[----:B------:R-:W-:-:S02]  /*4da0*/  FSETP.NAN.AND P1, PT, R10, R10, PT ;  /* 0x0000000a0a00720b */ /* 0x000fc40003f28000 */
[C---:B------:R-:W-:Y:S01]  /*4db0*/  FSETP.GEU.AND P3, PT, R0.reuse, 127, PT ;  /* 0x42fe00000000780b */ /* 0x040fe20003f6e000 */
[----:B------:R-:W0:Y:S01]  /*4dc0*/  F2I.S16.TRUNC.NTZ R6, R5 ;  /* 0x0000000500067305 */ /* 0x000e22000020e900 */
[----:B-1----:R-:W-:Y:S02]  /*4dd0*/  LOP3.LUT R13, R13, 0xffff, RZ, 0xc0, !PT ;  /* 0x0000ffff0d0d7812 */ /* 0x002fe400078ec0ff */
[----:B------:R-:W-:Y:S02]  /*4de0*/  FSETP.NAN.AND P6, PT, R0, R0, PT ;  /* 0x000000000000720b */ /* 0x000fe40003fc8000 */
[----:B------:R-:W-:Y:S02]  /*4df0*/  @P4 SEL R13, R13, 0x7f, P1 ;  /* 0x0000007f0d0d4807 */ /* 0x000fe40000800000 */
[----:B------:R-:W-:Y:S01]  /*4e00*/  FSETP.NAN.AND P4, PT, R7, R7, PT ;  /* 0x000000070700720b */ /* 0x000fe20003f88000 */
[----:B------:R-:W1:Y:S01]  /*4e10*/  F2I.S16.TRUNC.NTZ R4, R3 ;  /* 0x0000000300047305 */ /* 0x000e62000020e900 */
[----:B------:R-:W-:-:S02]  /*4e20*/  FSETP.GEU.AND P1, PT, R5, 127, PT ;  /* 0x42fe00000500780b */ /* 0x000fc40003f2e000 */
[----:B------:R-:W-:Y:S02]  /*4e30*/  @!P5 FSEL R7, R7, -127, P4 ;  /* 0xc2fe00000707d808 */ /* 0x000fe40002000000 */
[----:B--2---:R-:W-:Y:S02]  /*4e40*/  LOP3.LUT R2, R2, 0xffff, RZ, 0xc0, !PT ;  /* 0x0000ffff02027812 */ /* 0x004fe400078ec0ff */
[----:B------:R-:W-:Y:S01]  /*4e50*/  FSETP.GEU.AND P4, PT, R3, 127, PT ;  /* 0x42fe00000300780b */ /* 0x000fe20003f8e000 */
[----:B------:R-:W2:Y:S01]  /*4e60*/  F2I.S16.TRUNC.NTZ R14, R11 ;  /* 0x0000000b000e7305 */ /* 0x000ea2000020e900 */
[----:B------:R-:W-:Y:S02]  /*4e70*/  @P3 SEL R2, R2, 0x7f, P6 ;  /* 0x0000007f02023807 */ /* 0x000fe40003000000 */
[----:B------:R-:W-:Y:S02]  /*4e80*/  FSETP.NAN.AND P6, PT, R5, R5, PT ;  /* 0x000000050500720b */ /* 0x000fe40003fc8000 */
[----:B------:R-:W-:-:S02]  /*4e90*/  FSETP.GEU.AND P3, PT, R11, 127, PT ;  /* 0x42fe00000b00780b */ /* 0x000fc40003f6e000 */
[----:B0-----:R-:W-:Y:S01]  /*4ea0*/  LOP3.LUT R6, R6, 0xffff, RZ, 0xc0, !PT ;  /* 0x0000ffff06067812 */ /* 0x001fe200078ec0ff */
[----:B------:R-:W0:Y:S01]  /*4eb0*/  F2I.S16.TRUNC.NTZ R10, R9 ;  /* 0x00000009000a7305 */ /* 0x000e22000020e900 */
[----:B------:R-:W-:Y:S02]  /*4ec0*/  FSETP.NAN.AND P5, PT, R3, R3, PT ;  /* 0x000000030300720b */ /* 0x000fe40003fa8000 */
[----:B-1----:R-:W-:Y:S02]  /*4ed0*/  LOP3.LUT R4, R4, 0xffff, RZ, 0xc0, !PT ;  /* 0x0000ffff04047812 */ /* 0x002fe400078ec0ff */
[----:B------:R-:W-:Y:S02]  /*4ee0*/  @P1 SEL R6, R6, 0x7f, P6 ;  /* 0x0000007f06061807 */ /* 0x000fe40003000000 */
[----:B------:R-:W-:Y:S01]  /*4ef0*/  FSETP.GEU.AND P1, PT, R9, 127, PT ;  /* 0x42fe00000900780b */ /* 0x000fe20003f2e000 */
[----:B------:R-:W1:Y:S01]  /*4f00*/  F2I.S16.TRUNC.NTZ R0, R7 ;  /* 0x0000000700007305 */ /* 0x000e62000020e900 */
[----:B------:R-:W-:-:S02]  /*4f10*/  FSETP.GEU.AND P6, PT, R7, 127, PT ;  /* 0x42fe00000700780b */ /* 0x000fc40003fce000 */
[----:B------:R-:W-:Y:S02]  /*4f20*/  @P4 SEL R4, R4, 0x7f, P5 ;  /* 0x0000007f04044807 */ /* 0x000fe40002800000 */
[----:B------:R-:W-:Y:S02]  /*4f30*/  FSETP.NAN.AND P5, PT, R11, R11, PT ;  /* 0x0000000b0b00720b */ /* 0x000fe40003fa8000 */
[----:B--2---:R-:W-:Y:S02]  /*4f40*/  LOP3.LUT R5, R14, 0xffff, RZ, 0xc0, !PT ;  /* 0x0000ffff0e057812 */ /* 0x004fe400078ec0ff */
[----:B------:R-:W-:Y:S02]  /*4f50*/  FSETP.NAN.AND P4, PT, R9, R9, PT ;  /* 0x000000090900720b */ /* 0x000fe40003f88000 */
[----:B------:R-:W-:Y:S02]  /*4f60*/  @P3 SEL R5, R5, 0x7f, P5 ;  /* 0x0000007f05053807 */ /* 0x000fe40002800000 */
[----:B------:R-:W-:-:S02]  /*4f70*/  FSETP.NAN.AND P3, PT, R7, R7, PT ;  /* 0x000000070700720b */ /* 0x000fc40003f68000 */
[----:B0-----:R-:W-:Y:S02]  /*4f80*/  LOP3.LUT R3, R10, 0xffff, RZ, 0xc0, !PT ;  /* 0x0000ffff0a037812 */ /* 0x001fe400078ec0ff */
[----:B-1----:R-:W-:Y:S02]  /*4f90*/  LOP3.LUT R0, R0, 0xffff, RZ, 0xc0, !PT ;  /* 0x0000ffff00007812 */ /* 0x002fe400078ec0ff */
[----:B------:R-:W-:Y:S02]  /*4fa0*/  @P1 SEL R3, R3, 0x7f, P4 ;  /* 0x0000007f03031807 */ /* 0x000fe40002000000 */
[----:B------:R-:W-:Y:S02]  /*4fb0*/  @P6 SEL R0, R0, 0x7f, P3 ;  /* 0x0000007f00006807 */ /* 0x000fe40001800000 */
[----:B------:R-:W-:Y:S02]  /*4fc0*/  PRMT R15, R15, 0x3340, R2 ;  /* 0x000033400f0f7816 */ /* 0x000fe40000000002 */
[----:B------:R-:W-:-:S02]  /*4fd0*/  PRMT R6, R13, 0x3340, R6 ;  /* 0x000033400d067816 */ /* 0x000fc40000000006 */
[----:B------:R-:W-:Y:S02]  /*4fe0*/  PRMT R5, R5, 0x3340, R4 ;  /* 0x0000334005057816 */ /* 0x000fe40000000004 */
[----:B------:R-:W-:Y:S02]  /*4ff0*/  SHF.R.S32.HI R7, RZ, 0x1f, R18 ;  /* 0x0000001fff077819 */ /* 0x000fe40000011412 */
[----:B------:R-:W-:Y:S02]  /*5000*/  IADD3 R2, P1, R18, c[0x0][0x1c0], RZ ;  /* 0x0000700012027a10 */ /* 0x000fe40007f3e0ff */
[----:B------:R-:W-:Y:S02]  /*5010*/  PRMT R0, R3, 0x3340, R0 ;  /* 0x0000334003007816 */ /* 0x000fe40000000000 */
[----:B------:R-:W-:Y:S02]  /*5020*/  PRMT R4, R15, 0x5410, R6 ;  /* 0x000054100f047816 */ /* 0x000fe40000000006 */
[----:B------:R-:W-:-:S02]  /*5030*/  IADD3.X R3, R7, c[0x0][0x1c4], RZ, P1, !PT ;  /* 0x0000710007037a10 */ /* 0x000fc40000ffe4ff */
[----:B------:R-:W-:-:S05]  /*5040*/  PRMT R5, R5, 0x5410, R0 ;  /* 0x0000541005057816 */ /* 0x000fca0000000000 */
[----:B------:R0:W-:Y:S01]  /*5050*/  @!P2 STG.E.64 [R2.64], R4 ;  /* 0x000000040200a986 */ /* 0x0001e2000c101b04 */
[----:B------:R-:W-:Y:S05]  /*5060*/  @!P0 BRA `(.L_x_4) ;  /* 0xfffff8f000008947 */ /* 0x000fea000383ffff */
[----:B------:R-:W-:Y:S05]  /*5070*/  EXIT ;  /* 0x000000000000794d */ /* 0x000fea0003800000 */
.L_x_5:
[----:B------:R-:W-:-:S00]  /*5080*/  BRA `(.L_x_5) ;  /* 0xfffffff000007947 */ /* 0x000fc0000383ffff */
[----:B------:R-:W-:-:S00]  /*5090*/  NOP ;  /* 0x0000000000007918 */ /* 0x000fc00000000000 */
        /* <DEDUP_REMOVED lines=14> */
.L_x_6:


//--------------------- .nv.global.init           --------------------------
	.section	.nv.global.init,"aw",@progbits
.nv.global.init:
	.type		_$_str,@object
	.size		_$_str,(.L_0 - _$_str)
_$_str:
        /*0000*/ 	.byte	0x5f, 0x5f, 0x43, 0x55, 0x44, 0x41, 0x5f, 0x46, 0x54, 0x5a, 0x00
.L_0:


//--------------------- .nv.shared.triton_red_fused__to_copy_add_amax_amin_clamp_mul_native_layer_norm_reciprocal_10 --------------------------
	.section	.nv.shared.triton_red_fused__to_copy_add_amax_amin_clamp_mul_native_layer_norm_reciprocal_10,"aw",@nobits
	.sectionflags	@""
	.align	16
